//
// Generated by NVIDIA NVVM Compiler
//
// Compiler Build ID: CL-36424714
// Cuda compilation tools, release 13.0, V13.0.88
// Based on NVVM 20.0.0
//

.version 9.0
.target sm_100
.address_size 64

.extern .func  (.param .b32 func_retval0) vprintf
(
	.param .b64 vprintf_param_0,
	.param .b64 vprintf_param_1
)
;
.global .align 1 .b8 _ZN34_INTERNAL_c7d80d7e_4_k_cu_66c2ef184cuda3std3__45__cpo5beginE[1];
.global .align 1 .b8 _ZN34_INTERNAL_c7d80d7e_4_k_cu_66c2ef184cuda3std3__45__cpo3endE[1];
.global .align 1 .b8 _ZN34_INTERNAL_c7d80d7e_4_k_cu_66c2ef184cuda3std3__45__cpo6cbeginE[1];
.global .align 1 .b8 _ZN34_INTERNAL_c7d80d7e_4_k_cu_66c2ef184cuda3std3__45__cpo4cendE[1];
.global .align 1 .b8 _ZN34_INTERNAL_c7d80d7e_4_k_cu_66c2ef184cuda3std3__45__cpo6rbeginE[1];
.global .align 1 .b8 _ZN34_INTERNAL_c7d80d7e_4_k_cu_66c2ef184cuda3std3__45__cpo4rendE[1];
.global .align 1 .b8 _ZN34_INTERNAL_c7d80d7e_4_k_cu_66c2ef184cuda3std3__45__cpo7crbeginE[1];
.global .align 1 .b8 _ZN34_INTERNAL_c7d80d7e_4_k_cu_66c2ef184cuda3std3__45__cpo5crendE[1];
.global .align 1 .b8 _ZN34_INTERNAL_c7d80d7e_4_k_cu_66c2ef184cuda3std3__436_GLOBAL__N__c7d80d7e_4_k_cu_66c2ef186ignoreE[1];
.global .align 1 .b8 _ZN34_INTERNAL_c7d80d7e_4_k_cu_66c2ef184cuda3std3__419piecewise_constructE[1];
.global .align 1 .b8 _ZN34_INTERNAL_c7d80d7e_4_k_cu_66c2ef184cuda3std3__48in_placeE[1];
.global .align 1 .b8 _ZN34_INTERNAL_c7d80d7e_4_k_cu_66c2ef184cuda3std3__420unreachable_sentinelE[1];
.global .align 1 .b8 _ZN34_INTERNAL_c7d80d7e_4_k_cu_66c2ef184cuda3std3__47nulloptE[1];
.global .align 1 .b8 _ZN34_INTERNAL_c7d80d7e_4_k_cu_66c2ef184cuda3std3__48unexpectE[1];
.global .align 1 .b8 _ZN34_INTERNAL_c7d80d7e_4_k_cu_66c2ef184cuda3std6ranges3__45__cpo4swapE[1];
.global .align 1 .b8 _ZN34_INTERNAL_c7d80d7e_4_k_cu_66c2ef184cuda3std6ranges3__45__cpo9iter_moveE[1];
.global .align 1 .b8 _ZN34_INTERNAL_c7d80d7e_4_k_cu_66c2ef184cuda3std6ranges3__45__cpo5beginE[1];
.global .align 1 .b8 _ZN34_INTERNAL_c7d80d7e_4_k_cu_66c2ef184cuda3std6ranges3__45__cpo3endE[1];
.global .align 1 .b8 _ZN34_INTERNAL_c7d80d7e_4_k_cu_66c2ef184cuda3std6ranges3__45__cpo6cbeginE[1];
.global .align 1 .b8 _ZN34_INTERNAL_c7d80d7e_4_k_cu_66c2ef184cuda3std6ranges3__45__cpo4cendE[1];
.global .align 1 .b8 _ZN34_INTERNAL_c7d80d7e_4_k_cu_66c2ef184cuda3std6ranges3__45__cpo7advanceE[1];
.global .align 1 .b8 _ZN34_INTERNAL_c7d80d7e_4_k_cu_66c2ef184cuda3std6ranges3__45__cpo9iter_swapE[1];
.global .align 1 .b8 _ZN34_INTERNAL_c7d80d7e_4_k_cu_66c2ef184cuda3std6ranges3__45__cpo4nextE[1];
.global .align 1 .b8 _ZN34_INTERNAL_c7d80d7e_4_k_cu_66c2ef184cuda3std6ranges3__45__cpo4prevE[1];
.global .align 1 .b8 _ZN34_INTERNAL_c7d80d7e_4_k_cu_66c2ef184cuda3std6ranges3__45__cpo4dataE[1];
.global .align 1 .b8 _ZN34_INTERNAL_c7d80d7e_4_k_cu_66c2ef184cuda3std6ranges3__45__cpo5cdataE[1];
.global .align 1 .b8 _ZN34_INTERNAL_c7d80d7e_4_k_cu_66c2ef184cuda3std6ranges3__45__cpo4sizeE[1];
.global .align 1 .b8 _ZN34_INTERNAL_c7d80d7e_4_k_cu_66c2ef184cuda3std6ranges3__45__cpo5ssizeE[1];
.global .align 1 .b8 _ZN34_INTERNAL_c7d80d7e_4_k_cu_66c2ef184cuda3std6ranges3__45__cpo8distanceE[1];
.global .align 1 .b8 _ZN34_INTERNAL_c7d80d7e_4_k_cu_66c2ef186thrust24THRUST_300001_SM_1000_NS8cuda_cub3parE[1];
.global .align 1 .b8 _ZN34_INTERNAL_c7d80d7e_4_k_cu_66c2ef186thrust24THRUST_300001_SM_1000_NS8cuda_cub10par_nosyncE[1];
.global .align 1 .b8 _ZN34_INTERNAL_c7d80d7e_4_k_cu_66c2ef186thrust24THRUST_300001_SM_1000_NS6system6detail10sequential3seqE[1];
.global .align 1 .b8 _ZN34_INTERNAL_c7d80d7e_4_k_cu_66c2ef186thrust24THRUST_300001_SM_1000_NS6system3cpp3parE[1];
.global .align 1 .b8 _ZN34_INTERNAL_c7d80d7e_4_k_cu_66c2ef186thrust24THRUST_300001_SM_1000_NS12placeholders2_1E[1];
.global .align 1 .b8 _ZN34_INTERNAL_c7d80d7e_4_k_cu_66c2ef186thrust24THRUST_300001_SM_1000_NS12placeholders2_2E[1];
.global .align 1 .b8 _ZN34_INTERNAL_c7d80d7e_4_k_cu_66c2ef186thrust24THRUST_300001_SM_1000_NS12placeholders2_3E[1];
.global .align 1 .b8 _ZN34_INTERNAL_c7d80d7e_4_k_cu_66c2ef186thrust24THRUST_300001_SM_1000_NS12placeholders2_4E[1];
.global .align 1 .b8 _ZN34_INTERNAL_c7d80d7e_4_k_cu_66c2ef186thrust24THRUST_300001_SM_1000_NS12placeholders2_5E[1];
.global .align 1 .b8 _ZN34_INTERNAL_c7d80d7e_4_k_cu_66c2ef186thrust24THRUST_300001_SM_1000_NS12placeholders2_6E[1];
.global .align 1 .b8 _ZN34_INTERNAL_c7d80d7e_4_k_cu_66c2ef186thrust24THRUST_300001_SM_1000_NS12placeholders2_7E[1];
.global .align 1 .b8 _ZN34_INTERNAL_c7d80d7e_4_k_cu_66c2ef186thrust24THRUST_300001_SM_1000_NS12placeholders2_8E[1];
.global .align 1 .b8 _ZN34_INTERNAL_c7d80d7e_4_k_cu_66c2ef186thrust24THRUST_300001_SM_1000_NS12placeholders2_9E[1];
.global .align 1 .b8 _ZN34_INTERNAL_c7d80d7e_4_k_cu_66c2ef186thrust24THRUST_300001_SM_1000_NS12placeholders3_10E[1];
.global .align 1 .b8 _ZN34_INTERNAL_c7d80d7e_4_k_cu_66c2ef186thrust24THRUST_300001_SM_1000_NS3seqE[1];
.global .align 1 .b8 _ZN34_INTERNAL_c7d80d7e_4_k_cu_66c2ef186thrust24THRUST_300001_SM_1000_NS6deviceE[1];
.global .align 1 .b8 $str[4] = {37, 100, 10};

.func  (.param .align 16 .b8 func_retval0[16]) _Z8fastExponnn(
	.param .align 16 .b8 _Z8fastExponnn_param_0[16]
)
{
	.reg .pred 	%p<27>;
	.reg .b32 	%r<453>;
	.reg .b32 	%f<3>;
	.reg .b64 	%rd<25>;

	ld.param.v2.u64 	{%rd1, %rd2}, [_Z8fastExponnn_param_0];
	or.b64  	%rd3, %rd1, %rd2;
	setp.eq.s64 	%p5, %rd3, 0;
	mov.b32 	%r452, 1;
	@%p5 bra 	$L__BB0_19;
	mov.b64 	{%r134, %r135}, %rd1;
	mov.b64 	{%r136, %r137}, %rd2;
	shf.l.wrap.b32 	%r138, %r135, %r136, 31;
	shf.l.wrap.b32 	%r139, %r134, %r135, 31;
	mov.b64 	%rd4, {%r139, %r138};
	shr.u64 	%rd5, %rd2, 1;
	{ // callseq 0, 0
	.param .align 16 .b8 param0[16];
	st.param.v2.b64 	[param0], {%rd4, %rd5};
	.param .align 16 .b8 retval0[16];
	call.uni (retval0), 
	_Z8fastExponnn, 
	(
	param0
	);
	ld.param.v2.b64 	{%rd6, %rd7}, [retval0];
	} // callseq 0
	cvt.u32.u64 	%r140, %rd6;
	mul.lo.s32 	%r141, %r140, %r140;
	shl.b32 	%r421, %r141, 26;
	shr.u32 	%r420, %r141, 6;
	mov.b32 	%r142, 17185;
	mov.b32 	%r143, 63;
	mov.b32 	%r129, -1811939328;
	prmt.b32 	%r144, %r129, %r143, %r142;
	mov.b32 	%f1, %r144;
	rcp.approx.f32 	%f2, %f1;
	mov.b32 	%r145, %f2;
	shl.b32 	%r146, %r145, 9;
	add.s32 	%r3, %r146, -512;
	mov.b32 	%r416, 0;
	mul.hi.u32 	%r147, %r3, %r416;
	cvt.u64.u32 	%rd10, %r147;
	cvt.u64.u32 	%rd11, %r3;
	mul.lo.s64 	%rd12, %rd11, -2483027968;
	sub.s64 	%rd13, %rd12, %rd10;
	add.s64 	%rd14, %rd13, 7782220156096217088;
	cvt.u32.u64 	%r111, %rd14;
	{ .reg .b32 tmp; mov.b64 {tmp, %r114}, %rd14; }
	setp.gt.s64 	%p6, %rd14, -1;
	selp.b32 	%r120, %r3, 0, %p6;
	shr.u64 	%rd15, %rd14, 63;
	cvt.u32.u64 	%r148, %rd15;
	xor.b32  	%r123, %r148, 1;
	mov.b32 	%r97, -2147483648;
	// begin inline asm
	mad.hi.cc.u32 %r94,%r3,%r111,%r97;
	// end inline asm
	// begin inline asm
	addc.u32 %r98,%r416,%r416;
	// end inline asm
	// begin inline asm
	mad.lo.cc.u32 %r101,%r3,%r114,%r94;
	// end inline asm
	// begin inline asm
	madc.hi.u32 %r105,%r3,%r114,%r98;
	// end inline asm
	// begin inline asm
	add.cc.u32 %r109,%r101,%r111;
	// end inline asm
	// begin inline asm
	addc.cc.u32 %r112,%r105,%r114;
	// end inline asm
	// begin inline asm
	addc.u32 %r115,%r416,%r416;
	// end inline asm
	// begin inline asm
	add.cc.u32 %r118,%r112,%r120;
	// end inline asm
	// begin inline asm
	addc.u32 %r121,%r115,%r123;
	// end inline asm
	setp.eq.s32 	%p7, %r121, 2;
	selp.b32 	%r149, -1, %r118, %p7;
	mul.hi.u32 	%r150, %r149, %r416;
	cvt.u64.u32 	%rd16, %r150;
	mul.wide.u32 	%rd17, %r149, -1811939328;
	add.s64 	%rd18, %rd17, %rd16;
	cvt.u32.u64 	%r125, %rd18;
	{ .reg .b32 tmp; mov.b64 {tmp, %r128}, %rd18; }
	// begin inline asm
	add.cc.u32 %r124,%r125,%r416;
	// end inline asm
	// begin inline asm
	addc.cc.u32 %r127,%r128,%r129;
	// end inline asm
	// begin inline asm
	addc.u32 %r130,%r416,%r416;
	// end inline asm
	setp.eq.s32 	%p8, %r130, 0;
	min.u32 	%r151, %r149, -2;
	add.s32 	%r152, %r151, 1;
	selp.b32 	%r8, %r152, %r149, %p8;
	mov.u32 	%r417, %r416;
	mov.u32 	%r418, %r416;
	mov.u32 	%r419, %r416;
$L__BB0_2:
	.pragma "nounroll";
	mov.b32 	%r193, 0;
	// begin inline asm
	sub.cc.u32 %r153,%r419,%r193;
	// end inline asm
	mov.b32 	%r180, -1811939328;
	// begin inline asm
	subc.cc.u32 %r156,%r418,%r180;
	// end inline asm
	mov.b32 	%r161, -2;
	// begin inline asm
	subc.u32 %r159,%r417,%r161;
	// end inline asm
	// begin inline asm
	mad.hi.u32 %r162,%r417,%r8,%r159;
	// end inline asm
	setp.lt.u32 	%p10, %r162, %r417;
	selp.b32 	%r426, -1, %r162, %p10;
	// begin inline asm
	mad.lo.cc.u32 %r166,%r426,%r193,%r193;
	// end inline asm
	// begin inline asm
	madc.hi.u32 %r170,%r426,%r193,%r193;
	// end inline asm
	// begin inline asm
	mad.lo.cc.u32 %r174,%r426,%r180,%r170;
	// end inline asm
	// begin inline asm
	madc.hi.u32 %r178,%r426,%r180,%r193;
	// end inline asm
	// begin inline asm
	sub.cc.u32 %r427,%r419,%r166;
	// end inline asm
	// begin inline asm
	subc.cc.u32 %r428,%r418,%r174;
	// end inline asm
	// begin inline asm
	subc.cc.u32 %r429,%r417,%r178;
	// end inline asm
	// begin inline asm
	addc.u32 %r191,%r193,%r193;
	// end inline asm
	setp.ne.s32 	%p11, %r191, 0;
	mov.pred 	%p25, 0;
	@%p11 bra 	$L__BB0_4;
	mov.b32 	%r205, 0;
	// begin inline asm
	add.cc.u32 %r427,%r427,%r205;
	// end inline asm
	mov.b32 	%r199, -1811939328;
	// begin inline asm
	addc.cc.u32 %r428,%r428,%r199;
	// end inline asm
	// begin inline asm
	addc.cc.u32 %r429,%r429,%r205;
	// end inline asm
	// begin inline asm
	addc.u32 %r203,%r205,%r205;
	// end inline asm
	add.s32 	%r426, %r426, -1;
	setp.eq.s32 	%p25, %r203, 0;
$L__BB0_4:
	not.pred 	%p12, %p25;
	@%p12 bra 	$L__BB0_6;
	mov.b32 	%r214, 0;
	// begin inline asm
	add.cc.u32 %r427,%r427,%r214;
	// end inline asm
	mov.b32 	%r211, -1811939328;
	// begin inline asm
	addc.cc.u32 %r428,%r428,%r211;
	// end inline asm
	// begin inline asm
	addc.u32 %r429,%r429,%r214;
	// end inline asm
	add.s32 	%r426, %r426, -1;
$L__BB0_6:
	mov.b32 	%r248, 0;
	// begin inline asm
	mad.lo.cc.u32 %r215,%r426,%r248,%r248;
	// end inline asm
	// begin inline asm
	madc.hi.u32 %r219,%r426,%r248,%r248;
	// end inline asm
	// begin inline asm
	mad.lo.cc.u32 %r223,%r426,%r248,%r219;
	// end inline asm
	// begin inline asm
	madc.hi.u32 %r227,%r426,%r248,%r248;
	// end inline asm
	// begin inline asm
	sub.cc.u32 %r430,%r421,%r215;
	// end inline asm
	// begin inline asm
	subc.cc.u32 %r419,%r420,%r223;
	// end inline asm
	// begin inline asm
	subc.cc.u32 %r418,%r427,%r227;
	// end inline asm
	// begin inline asm
	subc.cc.u32 %r417,%r428,%r248;
	// end inline asm
	// begin inline asm
	subc.cc.u32 %r243,%r429,%r248;
	// end inline asm
	// begin inline asm
	subc.u32 %r246,%r248,%r248;
	// end inline asm
	setp.ne.s32 	%p13, %r246, -1;
	@%p13 bra 	$L__BB0_8;
	mov.b32 	%r257, 0;
	// begin inline asm
	add.cc.u32 %r430,%r430,%r257;
	// end inline asm
	// begin inline asm
	addc.cc.u32 %r419,%r419,%r257;
	// end inline asm
	// begin inline asm
	addc.cc.u32 %r418,%r418,%r257;
	// end inline asm
	mov.b32 	%r260, -1811939328;
	// begin inline asm
	addc.u32 %r417,%r417,%r260;
	// end inline asm
$L__BB0_8:
	add.s32 	%r47, %r416, 32;
	setp.lt.u32 	%p14, %r416, 91;
	mov.b32 	%r421, 0;
	mov.u32 	%r416, %r47;
	mov.u32 	%r420, %r430;
	@%p14 bra 	$L__BB0_2;
	shr.u32 	%r452, %r417, 26;
	and.b64  	%rd19, %rd1, 1;
	setp.eq.b64 	%p15, %rd19, 1;
	not.pred 	%p16, %p15;
	@%p16 bra 	$L__BB0_19;
	mul.lo.s32 	%r302, %r452, 5;
	mul.lo.s32 	%r439, %r452, 335544320;
	shr.u32 	%r438, %r302, 6;
	mov.b32 	%r265, -2147483648;
	// begin inline asm
	mad.hi.cc.u32 %r262,%r3,%r111,%r265;
	// end inline asm
	mov.b32 	%r434, 0;
	// begin inline asm
	addc.u32 %r266,%r434,%r434;
	// end inline asm
	// begin inline asm
	mad.lo.cc.u32 %r269,%r3,%r114,%r262;
	// end inline asm
	// begin inline asm
	madc.hi.u32 %r273,%r3,%r114,%r266;
	// end inline asm
	// begin inline asm
	add.cc.u32 %r277,%r269,%r111;
	// end inline asm
	// begin inline asm
	addc.cc.u32 %r280,%r273,%r114;
	// end inline asm
	// begin inline asm
	addc.u32 %r283,%r434,%r434;
	// end inline asm
	// begin inline asm
	add.cc.u32 %r286,%r280,%r120;
	// end inline asm
	// begin inline asm
	addc.u32 %r289,%r283,%r123;
	// end inline asm
	setp.eq.s32 	%p17, %r289, 2;
	selp.b32 	%r303, -1, %r286, %p17;
	mul.hi.u32 	%r304, %r303, %r434;
	cvt.u64.u32 	%rd20, %r304;
	mul.wide.u32 	%rd21, %r303, -1811939328;
	add.s64 	%rd22, %rd21, %rd20;
	cvt.u32.u64 	%r293, %rd22;
	{ .reg .b32 tmp; mov.b64 {tmp, %r296}, %rd22; }
	// begin inline asm
	add.cc.u32 %r292,%r293,%r434;
	// end inline asm
	mov.b32 	%r297, -1811939328;
	// begin inline asm
	addc.cc.u32 %r295,%r296,%r297;
	// end inline asm
	// begin inline asm
	addc.u32 %r298,%r434,%r434;
	// end inline asm
	setp.eq.s32 	%p18, %r298, 0;
	min.u32 	%r305, %r303, -2;
	add.s32 	%r306, %r305, 1;
	selp.b32 	%r51, %r306, %r303, %p18;
	mov.u32 	%r435, %r434;
	mov.u32 	%r436, %r434;
	mov.u32 	%r437, %r434;
$L__BB0_11:
	.pragma "nounroll";
	mov.b32 	%r347, 0;
	// begin inline asm
	sub.cc.u32 %r307,%r437,%r347;
	// end inline asm
	mov.b32 	%r334, -1811939328;
	// begin inline asm
	subc.cc.u32 %r310,%r436,%r334;
	// end inline asm
	mov.b32 	%r315, -2;
	// begin inline asm
	subc.u32 %r313,%r435,%r315;
	// end inline asm
	// begin inline asm
	mad.hi.u32 %r316,%r435,%r51,%r313;
	// end inline asm
	setp.lt.u32 	%p20, %r316, %r435;
	selp.b32 	%r444, -1, %r316, %p20;
	// begin inline asm
	mad.lo.cc.u32 %r320,%r444,%r347,%r347;
	// end inline asm
	// begin inline asm
	madc.hi.u32 %r324,%r444,%r347,%r347;
	// end inline asm
	// begin inline asm
	mad.lo.cc.u32 %r328,%r444,%r334,%r324;
	// end inline asm
	// begin inline asm
	madc.hi.u32 %r332,%r444,%r334,%r347;
	// end inline asm
	// begin inline asm
	sub.cc.u32 %r445,%r437,%r320;
	// end inline asm
	// begin inline asm
	subc.cc.u32 %r446,%r436,%r328;
	// end inline asm
	// begin inline asm
	subc.cc.u32 %r447,%r435,%r332;
	// end inline asm
	// begin inline asm
	addc.u32 %r345,%r347,%r347;
	// end inline asm
	setp.ne.s32 	%p21, %r345, 0;
	mov.pred 	%p26, 0;
	@%p21 bra 	$L__BB0_13;
	mov.b32 	%r359, 0;
	// begin inline asm
	add.cc.u32 %r445,%r445,%r359;
	// end inline asm
	mov.b32 	%r353, -1811939328;
	// begin inline asm
	addc.cc.u32 %r446,%r446,%r353;
	// end inline asm
	// begin inline asm
	addc.cc.u32 %r447,%r447,%r359;
	// end inline asm
	// begin inline asm
	addc.u32 %r357,%r359,%r359;
	// end inline asm
	add.s32 	%r444, %r444, -1;
	setp.eq.s32 	%p26, %r357, 0;
$L__BB0_13:
	not.pred 	%p22, %p26;
	@%p22 bra 	$L__BB0_15;
	mov.b32 	%r368, 0;
	// begin inline asm
	add.cc.u32 %r445,%r445,%r368;
	// end inline asm
	mov.b32 	%r365, -1811939328;
	// begin inline asm
	addc.cc.u32 %r446,%r446,%r365;
	// end inline asm
	// begin inline asm
	addc.u32 %r447,%r447,%r368;
	// end inline asm
	add.s32 	%r444, %r444, -1;
$L__BB0_15:
	mov.b32 	%r402, 0;
	// begin inline asm
	mad.lo.cc.u32 %r369,%r444,%r402,%r402;
	// end inline asm
	// begin inline asm
	madc.hi.u32 %r373,%r444,%r402,%r402;
	// end inline asm
	// begin inline asm
	mad.lo.cc.u32 %r377,%r444,%r402,%r373;
	// end inline asm
	// begin inline asm
	madc.hi.u32 %r381,%r444,%r402,%r402;
	// end inline asm
	// begin inline asm
	sub.cc.u32 %r448,%r439,%r369;
	// end inline asm
	// begin inline asm
	subc.cc.u32 %r437,%r438,%r377;
	// end inline asm
	// begin inline asm
	subc.cc.u32 %r436,%r445,%r381;
	// end inline asm
	// begin inline asm
	subc.cc.u32 %r435,%r446,%r402;
	// end inline asm
	// begin inline asm
	subc.cc.u32 %r397,%r447,%r402;
	// end inline asm
	// begin inline asm
	subc.u32 %r400,%r402,%r402;
	// end inline asm
	setp.ne.s32 	%p23, %r400, -1;
	@%p23 bra 	$L__BB0_17;
	mov.b32 	%r411, 0;
	// begin inline asm
	add.cc.u32 %r448,%r448,%r411;
	// end inline asm
	// begin inline asm
	addc.cc.u32 %r437,%r437,%r411;
	// end inline asm
	// begin inline asm
	addc.cc.u32 %r436,%r436,%r411;
	// end inline asm
	mov.b32 	%r414, -1811939328;
	// begin inline asm
	addc.u32 %r435,%r435,%r414;
	// end inline asm
$L__BB0_17:
	add.s32 	%r90, %r434, 32;
	setp.lt.u32 	%p24, %r434, 91;
	mov.b32 	%r439, 0;
	mov.u32 	%r434, %r90;
	mov.u32 	%r438, %r448;
	@%p24 bra 	$L__BB0_11;
	shr.u32 	%r452, %r435, 26;
$L__BB0_19:
	cvt.u64.u32 	%rd23, %r452;
	mov.b64 	%rd24, 0;
	st.param.v2.b64 	[func_retval0], {%rd23, %rd24};
	ret;

}
	// .globl	_Z18calculateFunction1v
.visible .entry _Z18calculateFunction1v()
{
	.local .align 8 .b8 	__local_depot1[8];
	.reg .b64 	%SP;
	.reg .b64 	%SPL;
	.reg .b32 	%r<3>;
	.reg .b64 	%rd<9>;

	mov.u64 	%SPL, __local_depot1;
	cvta.local.u64 	%SP, %SPL;
	add.u64 	%rd1, %SP, 0;
	add.u64 	%rd2, %SPL, 0;
	{ // callseq 1, 0
	.param .align 16 .b8 param0[16];
	st.param.v2.b64 	[param0], {3, 0};
	.param .align 16 .b8 retval0[16];
	call.uni (retval0), 
	_Z8fastExponnn, 
	(
	param0
	);
	ld.param.v2.b64 	{%rd3, %rd4}, [retval0];
	} // callseq 1
	st.local.u32 	[%rd2], %rd3;
	mov.u64 	%rd7, $str;
	cvta.global.u64 	%rd8, %rd7;
	{ // callseq 2, 0
	.param .b64 param0;
	st.param.b64 	[param0], %rd8;
	.param .b64 param1;
	st.param.b64 	[param1], %rd1;
	.param .b32 retval0;
	call.uni (retval0), 
	vprintf, 
	(
	param0, 
	param1
	);
	ld.param.b32 	%r1, [retval0];
	} // callseq 2
	ret;

}
	// .globl	_Z18calculateFunction2v
.visible .entry _Z18calculateFunction2v()
{


	ret;

}
	// .globl	_ZN3cub18CUB_300001_SM_10006detail11EmptyKernelIvEEvv
.visible .entry _ZN3cub18CUB_300001_SM_10006detail11EmptyKernelIvEEvv()
{


	ret;

}


// ===== COMPILED SASS (sm_100) =====

	.target	sm_100

	.elftype	@"ET_EXEC"


//--------------------- .note.nv.tkinfo           --------------------------
	.section	.note.nv.tkinfo,"",@"SHT_NOTE"
	.sectionflags	@"SHF_NOTE_NV_TKINFO"
	.tkinfo
        /*0018*/ 	.word	0x00000002
        /*0030*/ 	.string	""
        /*0030*/ 	.string	"ptxas"
        /*0030*/ 	.string	"Cuda compilation tools, release 13.0, V13.0.88"
        /*0030*/ 	.string	"Build cuda_13.0.r13.0/compiler.36424714_0"
        /*0030*/ 	.string	"-arch sm_100 -m 64 "



//--------------------- .note.nv.cuinfo           --------------------------
	.section	.note.nv.cuinfo,"",@"SHT_NOTE"
	.sectionflags	@"SHF_NOTE_NV_CUINFO"
        /*0018*/ 	.short	0x0002
        /*001a*/ 	.short	0x0064
        /*001c*/ 	.short	0x0082
	.zero		2


//--------------------- .nv.info                  --------------------------
	.section	.nv.info,"",@"SHT_CUDA_INFO"
	.align	4


	//----- nvinfo : EIATTR_REGCOUNT
	.align		4
        /*0000*/ 	.byte	0x04, 0x2f
        /*0002*/ 	.short	(.L_47 - .L_46)
	.align		4
.L_46:
        /*0004*/ 	.word	index@(_Z18calculateFunction1v)
        /*0008*/ 	.word	0x00000018


	//----- nvinfo : EIATTR_FRAME_SIZE
	.align		4
.L_47:
        /*000c*/ 	.byte	0x04, 0x11
        /*000e*/ 	.short	(.L_49 - .L_48)
	.align		4
.L_48:
        /*0010*/ 	.word	index@($_Z18calculateFunction1v$_Z8fastExponnn)
        /*0014*/ 	.word	0x00000008


	//----- nvinfo : EIATTR_FRAME_SIZE
	.align		4
.L_49:
        /*0018*/ 	.byte	0x04, 0x11
        /*001a*/ 	.short	(.L_51 - .L_50)
	.align		4
.L_50:
        /*001c*/ 	.word	index@(_Z18calculateFunction1v)
        /*0020*/ 	.word	0x00000008


	//----- nvinfo : EIATTR_REGCOUNT
	.align		4
.L_51:
        /*0024*/ 	.byte	0x04, 0x2f
        /*0026*/ 	.short	(.L_53 - .L_52)
	.align		4
.L_52:
        /*0028*/ 	.word	index@(_Z18calculateFunction2v)
        /*002c*/ 	.word	0x00000004


	//----- nvinfo : EIATTR_FRAME_SIZE
	.align		4
.L_53:
        /*0030*/ 	.byte	0x04, 0x11
        /*0032*/ 	.short	(.L_55 - .L_54)
	.align		4
.L_54:
        /*0034*/ 	.word	index@(_Z18calculateFunction2v)
        /*0038*/ 	.word	0x00000000


	//----- nvinfo : EIATTR_REGCOUNT
	.align		4
.L_55:
        /*003c*/ 	.byte	0x04, 0x2f
        /*003e*/ 	.short	(.L_57 - .L_56)
	.align		4
.L_56:
        /*0040*/ 	.word	index@(_ZN3cub18CUB_300001_SM_10006detail11EmptyKernelIvEEvv)
        /*0044*/ 	.word	0x00000004


	//----- nvinfo : EIATTR_FRAME_SIZE
	.align		4
.L_57:
        /*0048*/ 	.byte	0x04, 0x11
        /*004a*/ 	.short	(.L_59 - .L_58)
	.align		4
.L_58:
        /*004c*/ 	.word	index@(_ZN3cub18CUB_300001_SM_10006detail11EmptyKernelIvEEvv)
        /*0050*/ 	.word	0x00000000


	//----- nvinfo : EIATTR_MIN_STACK_SIZE
	.align		4
.L_59:
        /*0054*/ 	.byte	0x04, 0x12
        /*0056*/ 	.short	(.L_61 - .L_60)
	.align		4
.L_60:
        /*0058*/ 	.word	index@(_ZN3cub18CUB_300001_SM_10006detail11EmptyKernelIvEEvv)
        /*005c*/ 	.word	0x00000000


	//----- nvinfo : EIATTR_MIN_STACK_SIZE
	.align		4
.L_61:
        /*0060*/ 	.byte	0x04, 0x12
        /*0062*/ 	.short	(.L_63 - .L_62)
	.align		4
.L_62:
        /*0064*/ 	.word	index@(_Z18calculateFunction2v)
        /*0068*/ 	.word	0x00000000


	//----- nvinfo : EIATTR_MIN_STACK_SIZE
	.align		4
.L_63:
        /*006c*/ 	.byte	0x04, 0x12
        /*006e*/ 	.short	(.L_65 - .L_64)
	.align		4
.L_64:
        /*0070*/ 	.word	index@(_Z18calculateFunction1v)
        /*0074*/ 	.word	0x00000008
.L_65:


//--------------------- .nv.compat                --------------------------
	.section	.nv.compat,"",@"SHT_CUDA_COMPAT_INFO"
	.align	4
        /*0000*/ 	.byte	0x02, 0x09, 0x00, 0x00, 0x02, 0x02, 0x01, 0x00, 0x02, 0x05, 0x05, 0x00, 0x03, 0x07, 0x01, 0x01
        /*0010*/ 	.byte	0x02, 0x03, 0x00, 0x00, 0x02, 0x06, 0x01, 0x00, 0x04, 0x0b, 0x08, 0x00, 0x01, 0x00, 0x00, 0x00
        /*0020*/ 	.byte	0x00, 0x00, 0x00, 0x00


//--------------------- .nv.info._ZN3cub18CUB_300001_SM_10006detail11EmptyKernelIvEEvv --------------------------
	.section	.nv.info._ZN3cub18CUB_300001_SM_10006detail11EmptyKernelIvEEvv,"",@"SHT_CUDA_INFO"
	.sectionflags	@""
	.align	4


	//----- nvinfo : EIATTR_CUDA_API_VERSION
	.align		4
        /*0000*/ 	.byte	0x04, 0x37
        /*0002*/ 	.short	(.L_67 - .L_66)
.L_66:
        /*0004*/ 	.word	0x00000082


	//----- nvinfo : EIATTR_SPARSE_MMA_MASK
	.align		4
.L_67:
        /*0008*/ 	.byte	0x03, 0x50
        /*000a*/ 	.short	0x0000


	//----- nvinfo : EIATTR_MAXREG_COUNT
	.align		4
        /*000c*/ 	.byte	0x03, 0x1b
        /*000e*/ 	.short	0x00ff


	//----- nvinfo : EIATTR_MERCURY_ISA_VERSION
	.align		4
        /*0010*/ 	.byte	0x03, 0x5f
        /*0012*/ 	.short	0x0101


	//----- nvinfo : EIATTR_VRC_CTA_INIT_COUNT
	.align		4
        /*0014*/ 	.byte	0x02, 0x4a
	.zero		1
	.zero		1


	//----- nvinfo : EIATTR_EXIT_INSTR_OFFSETS
	.align		4
        /*0018*/ 	.byte	0x04, 0x1c
        /*001a*/ 	.short	(.L_69 - .L_68)


	//   ....[0]....
.L_68:
        /*001c*/ 	.word	0x00000010


	//----- nvinfo : EIATTR_SW_WAR
	.align		4
.L_69:
        /*0020*/ 	.byte	0x04, 0x36
        /*0022*/ 	.short	(.L_71 - .L_70)
.L_70:
        /*0024*/ 	.word	0x00000008
.L_71:


//--------------------- .nv.info._Z18calculateFunction2v --------------------------
	.section	.nv.info._Z18calculateFunction2v,"",@"SHT_CUDA_INFO"
	.sectionflags	@""
	.align	4


	//----- nvinfo : EIATTR_CUDA_API_VERSION
	.align		4
        /*0000*/ 	.byte	0x04, 0x37
        /*0002*/ 	.short	(.L_73 - .L_72)
.L_72:
        /*0004*/ 	.word	0x00000082


	//----- nvinfo : EIATTR_SPARSE_MMA_MASK
	.align		4
.L_73:
        /*0008*/ 	.byte	0x03, 0x50
        /*000a*/ 	.short	0x0000


	//----- nvinfo : EIATTR_MAXREG_COUNT
	.align		4
        /*000c*/ 	.byte	0x03, 0x1b
        /*000e*/ 	.short	0x00ff


	//----- nvinfo : EIATTR_MERCURY_ISA_VERSION
	.align		4
        /*0010*/ 	.byte	0x03, 0x5f
        /*0012*/ 	.short	0x0101


	//----- nvinfo : EIATTR_VRC_CTA_INIT_COUNT
	.align		4
        /*0014*/ 	.byte	0x02, 0x4a
	.zero		1
	.zero		1


	//----- nvinfo : EIATTR_EXIT_INSTR_OFFSETS
	.align		4
        /*0018*/ 	.byte	0x04, 0x1c
        /*001a*/ 	.short	(.L_75 - .L_74)


	//   ....[0]....
.L_74:
        /*001c*/ 	.word	0x00000010


	//----- nvinfo : EIATTR_SW_WAR
	.align		4
.L_75:
        /*0020*/ 	.byte	0x04, 0x36
        /*0022*/ 	.short	(.L_77 - .L_76)
.L_76:
        /*0024*/ 	.word	0x00000008
.L_77:


//--------------------- .nv.info._Z18calculateFunction1v --------------------------
	.section	.nv.info._Z18calculateFunction1v,"",@"SHT_CUDA_INFO"
	.sectionflags	@""
	.align	4


	//----- nvinfo : EIATTR_CUDA_API_VERSION
	.align		4
        /*0000*/ 	.byte	0x04, 0x37
        /*0002*/ 	.short	(.L_79 - .L_78)
.L_78:
        /*0004*/ 	.word	0x00000082


	//----- nvinfo : EIATTR_SPARSE_MMA_MASK
	.align		4
.L_79:
        /*0008*/ 	.byte	0x03, 0x50
        /*000a*/ 	.short	0x0000


	//----- nvinfo : EIATTR_MAXREG_COUNT
	.align		4
        /*000c*/ 	.byte	0x03, 0x1b
        /*000e*/ 	.short	0x00ff


	//----- nvinfo : EIATTR_EXTERNS
	.align		4
        /*0010*/ 	.byte	0x04, 0x0f
        /*0012*/ 	.short	(.L_81 - .L_80)


	//   ....[0]....
	.align		4
.L_80:
        /*0014*/ 	.word	index@(vprintf)


	//----- nvinfo : EIATTR_MERCURY_ISA_VERSION
	.align		4
.L_81:
        /*0018*/ 	.byte	0x03, 0x5f
        /*001a*/ 	.short	0x0101


	//----- nvinfo : EIATTR_VRC_CTA_INIT_COUNT
	.align		4
        /*001c*/ 	.byte	0x02, 0x4a
	.zero		1
	.zero		1


	//----- nvinfo : EIATTR_SYSCALL_OFFSETS
	.align		4
        /*0020*/ 	.byte	0x04, 0x46
        /*0022*/ 	.short	(.L_83 - .L_82)


	//   ....[0]....
.L_82:
        /*0024*/ 	.word	0x00000150


	//----- nvinfo : EIATTR_EXIT_INSTR_OFFSETS
	.align		4
.L_83:
        /*0028*/ 	.byte	0x04, 0x1c
        /*002a*/ 	.short	(.L_85 - .L_84)


	//   ....[0]....
.L_84:
        /*002c*/ 	.word	0x00000160


	//----- nvinfo : EIATTR_CRS_STACK_SIZE
	.align		4
.L_85:
        /*0030*/ 	.byte	0x04, 0x1e
        /*0032*/ 	.short	(.L_87 - .L_86)
.L_86:
        /*0034*/ 	.word	0x00000000


	//----- nvinfo : EIATTR_SW_WAR
	.align		4
.L_87:
        /*0038*/ 	.byte	0x04, 0x36
        /*003a*/ 	.short	(.L_89 - .L_88)
.L_88:
        /*003c*/ 	.word	0x00000008
.L_89:


//--------------------- .nv.callgraph             --------------------------
	.section	.nv.callgraph,"",@"SHT_CUDA_CALLGRAPH"
	.align	4
	.sectionentsize	8
	.align		4
        /*0000*/ 	.word	0x00000000
	.align		4
        /*0004*/ 	.word	0xffffffff
	.align		4
        /*0008*/ 	.word	index@(_Z18calculateFunction1v)
	.align		4
        /*000c*/ 	.word	index@(vprintf)
	.align		4
        /*0010*/ 	.word	0x00000000
	.align		4
        /*0014*/ 	.word	0xfffffffe
	.align		4
        /*0018*/ 	.word	0x00000000
	.align		4
        /*001c*/ 	.word	0xfffffffd
	.align		4
        /*0020*/ 	.word	0x00000000
	.align		4
        /*0024*/ 	.word	0xfffffffc


//--------------------- .nv.constant4             --------------------------
	.section	.nv.constant4,"a",@progbits
	.align	8
	.align		8
.nv.constant4:
        /*0000*/ 	.dword	_ZN34_INTERNAL_c7d80d7e_4_k_cu_66c2ef184cuda3std3__45__cpo5beginE
	.align		8
        /*0008*/ 	.dword	_ZN34_INTERNAL_c7d80d7e_4_k_cu_66c2ef184cuda3std3__45__cpo3endE
	.align		8
        /*0010*/ 	.dword	_ZN34_INTERNAL_c7d80d7e_4_k_cu_66c2ef184cuda3std3__45__cpo6cbeginE
	.align		8
        /*0018*/ 	.dword	_ZN34_INTERNAL_c7d80d7e_4_k_cu_66c2ef184cuda3std3__45__cpo4cendE
	.align		8
        /*0020*/ 	.dword	_ZN34_INTERNAL_c7d80d7e_4_k_cu_66c2ef184cuda3std3__45__cpo6rbeginE
	.align		8
        /*0028*/ 	.dword	_ZN34_INTERNAL_c7d80d7e_4_k_cu_66c2ef184cuda3std3__45__cpo4rendE
	.align		8
        /*0030*/ 	.dword	_ZN34_INTERNAL_c7d80d7e_4_k_cu_66c2ef184cuda3std3__45__cpo7crbeginE
	.align		8
        /*0038*/ 	.dword	_ZN34_INTERNAL_c7d80d7e_4_k_cu_66c2ef184cuda3std3__45__cpo5crendE
	.align		8
        /*0040*/ 	.dword	_ZN34_INTERNAL_c7d80d7e_4_k_cu_66c2ef184cuda3std3__436_GLOBAL__N__c7d80d7e_4_k_cu_66c2ef186ignoreE
	.align		8
        /*0048*/ 	.dword	_ZN34_INTERNAL_c7d80d7e_4_k_cu_66c2ef184cuda3std3__419piecewise_constructE
	.align		8
        /*0050*/ 	.dword	_ZN34_INTERNAL_c7d80d7e_4_k_cu_66c2ef184cuda3std3__48in_placeE
	.align		8
        /*0058*/ 	.dword	_ZN34_INTERNAL_c7d80d7e_4_k_cu_66c2ef184cuda3std3__420unreachable_sentinelE
	.align		8
        /*0060*/ 	.dword	_ZN34_INTERNAL_c7d80d7e_4_k_cu_66c2ef184cuda3std3__47nulloptE
	.align		8
        /*0068*/ 	.dword	_ZN34_INTERNAL_c7d80d7e_4_k_cu_66c2ef184cuda3std3__48unexpectE
	.align		8
        /*0070*/ 	.dword	_ZN34_INTERNAL_c7d80d7e_4_k_cu_66c2ef184cuda3std6ranges3__45__cpo4swapE
	.align		8
        /*0078*/ 	.dword	_ZN34_INTERNAL_c7d80d7e_4_k_cu_66c2ef184cuda3std6ranges3__45__cpo9iter_moveE
	.align		8
        /*0080*/ 	.dword	_ZN34_INTERNAL_c7d80d7e_4_k_cu_66c2ef184cuda3std6ranges3__45__cpo5beginE
	.align		8
        /*0088*/ 	.dword	_ZN34_INTERNAL_c7d80d7e_4_k_cu_66c2ef184cuda3std6ranges3__45__cpo3endE
	.align		8
        /*0090*/ 	.dword	_ZN34_INTERNAL_c7d80d7e_4_k_cu_66c2ef184cuda3std6ranges3__45__cpo6cbeginE
	.align		8
        /*0098*/ 	.dword	_ZN34_INTERNAL_c7d80d7e_4_k_cu_66c2ef184cuda3std6ranges3__45__cpo4cendE
	.align		8
        /*00a0*/ 	.dword	_ZN34_INTERNAL_c7d80d7e_4_k_cu_66c2ef184cuda3std6ranges3__45__cpo7advanceE
	.align		8
        /*00a8*/ 	.dword	_ZN34_INTERNAL_c7d80d7e_4_k_cu_66c2ef184cuda3std6ranges3__45__cpo9iter_swapE
	.align		8
        /*00b0*/ 	.dword	_ZN34_INTERNAL_c7d80d7e_4_k_cu_66c2ef184cuda3std6ranges3__45__cpo4nextE
	.align		8
        /*00b8*/ 	.dword	_ZN34_INTERNAL_c7d80d7e_4_k_cu_66c2ef184cuda3std6ranges3__45__cpo4prevE
	.align		8
        /*00c0*/ 	.dword	_ZN34_INTERNAL_c7d80d7e_4_k_cu_66c2ef184cuda3std6ranges3__45__cpo4dataE
	.align		8
        /*00c8*/ 	.dword	_ZN34_INTERNAL_c7d80d7e_4_k_cu_66c2ef184cuda3std6ranges3__45__cpo5cdataE
	.align		8
        /*00d0*/ 	.dword	_ZN34_INTERNAL_c7d80d7e_4_k_cu_66c2ef184cuda3std6ranges3__45__cpo4sizeE
	.align		8
        /*00d8*/ 	.dword	_ZN34_INTERNAL_c7d80d7e_4_k_cu_66c2ef184cuda3std6ranges3__45__cpo5ssizeE
	.align		8
        /*00e0*/ 	.dword	_ZN34_INTERNAL_c7d80d7e_4_k_cu_66c2ef184cuda3std6ranges3__45__cpo8distanceE
	.align		8
        /*00e8*/ 	.dword	_ZN34_INTERNAL_c7d80d7e_4_k_cu_66c2ef186thrust24THRUST_300001_SM_1000_NS8cuda_cub3parE
	.align		8
        /*00f0*/ 	.dword	_ZN34_INTERNAL_c7d80d7e_4_k_cu_66c2ef186thrust24THRUST_300001_SM_1000_NS8cuda_cub10par_nosyncE
	.align		8
        /*00f8*/ 	.dword	_ZN34_INTERNAL_c7d80d7e_4_k_cu_66c2ef186thrust24THRUST_300001_SM_1000_NS6system6detail10sequential3seqE
	.align		8
        /*0100*/ 	.dword	_ZN34_INTERNAL_c7d80d7e_4_k_cu_66c2ef186thrust24THRUST_300001_SM_1000_NS6system3cpp3parE
	.align		8
        /*0108*/ 	.dword	_ZN34_INTERNAL_c7d80d7e_4_k_cu_66c2ef186thrust24THRUST_300001_SM_1000_NS12placeholders2_1E
	.align		8
        /*0110*/ 	.dword	_ZN34_INTERNAL_c7d80d7e_4_k_cu_66c2ef186thrust24THRUST_300001_SM_1000_NS12placeholders2_2E
	.align		8
        /*0118*/ 	.dword	_ZN34_INTERNAL_c7d80d7e_4_k_cu_66c2ef186thrust24THRUST_300001_SM_1000_NS12placeholders2_3E
	.align		8
        /*0120*/ 	.dword	_ZN34_INTERNAL_c7d80d7e_4_k_cu_66c2ef186thrust24THRUST_300001_SM_1000_NS12placeholders2_4E
	.align		8
        /*0128*/ 	.dword	_ZN34_INTERNAL_c7d80d7e_4_k_cu_66c2ef186thrust24THRUST_300001_SM_1000_NS12placeholders2_5E
	.align		8
        /*0130*/ 	.dword	_ZN34_INTERNAL_c7d80d7e_4_k_cu_66c2ef186thrust24THRUST_300001_SM_1000_NS12placeholders2_6E
	.align		8
        /*0138*/ 	.dword	_ZN34_INTERNAL_c7d80d7e_4_k_cu_66c2ef186thrust24THRUST_300001_SM_1000_NS12placeholders2_7E
	.align		8
        /*0140*/ 	.dword	_ZN34_INTERNAL_c7d80d7e_4_k_cu_66c2ef186thrust24THRUST_300001_SM_1000_NS12placeholders2_8E
	.align		8
        /*0148*/ 	.dword	_ZN34_INTERNAL_c7d80d7e_4_k_cu_66c2ef186thrust24THRUST_300001_SM_1000_NS12placeholders2_9E
	.align		8
        /*0150*/ 	.dword	_ZN34_INTERNAL_c7d80d7e_4_k_cu_66c2ef186thrust24THRUST_300001_SM_1000_NS12placeholders3_10E
	.align		8
        /*0158*/ 	.dword	_ZN34_INTERNAL_c7d80d7e_4_k_cu_66c2ef186thrust24THRUST_300001_SM_1000_NS3seqE
	.align		8
        /*0160*/ 	.dword	_ZN34_INTERNAL_c7d80d7e_4_k_cu_66c2ef186thrust24THRUST_300001_SM_1000_NS6deviceE
	.align		8
        /*0168*/ 	.dword	$str
	.align		8
        /*0170*/ 	.dword	vprintf


//--------------------- .text._ZN3cub18CUB_300001_SM_10006detail11EmptyKernelIvEEvv --------------------------
	.section	.text._ZN3cub18CUB_300001_SM_10006detail11EmptyKernelIvEEvv,"ax",@progbits
	.align	128
        .global         _ZN3cub18CUB_300001_SM_10006detail11EmptyKernelIvEEvv
        .type           _ZN3cub18CUB_300001_SM_10006detail11EmptyKernelIvEEvv,@function
        .size           _ZN3cub18CUB_300001_SM_10006detail11EmptyKernelIvEEvv,(.L_x_9 - _ZN3cub18CUB_300001_SM_10006detail11EmptyKernelIvEEvv)
        .other          _ZN3cub18CUB_300001_SM_10006detail11EmptyKernelIvEEvv,@"STO_CUDA_ENTRY STV_DEFAULT"
_ZN3cub18CUB_300001_SM_10006detail11EmptyKernelIvEEvv:
.text._ZN3cub18CUB_300001_SM_10006detail11EmptyKernelIvEEvv:
[----:B------:R-:W-:Y:S01]  /*0000*/  LDC R1, c[0x0][0x37c] ;  /* 0x0000df00ff017b82 */ /* 0x000fe20000000800 */
[----:B------:R-:W-:Y:S05]  /*0010*/  EXIT ;  /* 0x000000000000794d */ /* 0x000fea0003800000 */
.L_x_0:
[----:B------:R-:W-:-:S00]  /*0020*/  BRA `(.L_x_0) ;  /* 0xfffffffc00fc7947 */ /* 0x000fc0000383ffff */
[----:B------:R-:W-:-:S00]  /*0030*/  NOP ;  /* 0x0000000000007918 */ /* 0x000fc00000000000 */
        /* <DEDUP_REMOVED lines=12> */
.L_x_9:


//--------------------- .text._Z18calculateFunction2v --------------------------
	.section	.text._Z18calculateFunction2v,"ax",@progbits
	.align	128
        .global         _Z18calculateFunction2v
        .type           _Z18calculateFunction2v,@function
        .size           _Z18calculateFunction2v,(.L_x_10 - _Z18calculateFunction2v)
        .other          _Z18calculateFunction2v,@"STO_CUDA_ENTRY STV_DEFAULT"
_Z18calculateFunction2v:
.text._Z18calculateFunction2v:
[----:B------:R-:W-:Y:S01]  /*0000*/  LDC R1, c[0x0][0x37c] ;  /* 0x0000df00ff017b82 */ /* 0x000fe20000000800 */
[----:B------:R-:W-:Y:S05]  /*0010*/  EXIT ;  /* 0x000000000000794d */ /* 0x000fea0003800000 */
.L_x_1:
        /* <DEDUP_REMOVED lines=14> */
.L_x_10:


//--------------------- .text._Z18calculateFunction1v --------------------------
	.section	.text._Z18calculateFunction1v,"ax",@progbits
	.align	128
        .global         _Z18calculateFunction1v
        .type           _Z18calculateFunction1v,@function
        .size           _Z18calculateFunction1v,(.L_x_8 - _Z18calculateFunction1v)
        .other          _Z18calculateFunction1v,@"STO_CUDA_ENTRY STV_DEFAULT"
_Z18calculateFunction1v:
.text._Z18calculateFunction1v:
[----:B------:R-:W0:Y:S01]  /*0000*/  LDC R1, c[0x0][0x37c] ;  /* 0x0000df00ff017b82 */ /* 0x000e220000000800 */
[----:B------:R-:W1:Y:S01]  /*0010*/  LDCU UR4, c[0x0][0x2f8] ;  /* 0x00005f00ff0477ac */ /* 0x000e620008000800 */
[----:B0-----:R-:W-:Y:S01]  /*0020*/  VIADD R1, R1, 0xfffffff8 ;  /* 0xfffffff801017836 */ /* 0x001fe20000000000 */
[----:B------:R-:W-:Y:S01]  /*0030*/  CS2R R6, SRZ ;  /* 0x0000000000067805 */ /* 0x000fe2000001ff00 */
[----:B------:R-:W-:Y:S01]  /*0040*/  IMAD.MOV.U32 R4, RZ, RZ, 0x3 ;  /* 0x00000003ff047424 */ /* 0x000fe200078e00ff */
[----:B------:R-:W0:Y:S01]  /*0050*/  LDCU UR5, c[0x0][0x2fc] ;  /* 0x00005f80ff0577ac */ /* 0x000e220008000800 */
[----:B------:R-:W-:Y:S01]  /*0060*/  IMAD.MOV.U32 R5, RZ, RZ, RZ ;  /* 0x000000ffff057224 */ /* 0x000fe200078e00ff */
[----:B------:R-:W-:Y:S01]  /*0070*/  MOV R20, 0xc0 ;  /* 0x000000c000147802 */ /* 0x000fe20000000f00 */
[----:B------:R-:W-:Y:S01]  /*0080*/  IMAD.MOV.U32 R21, RZ, RZ, 0x0 ;  /* 0x00000000ff157424 */ /* 0x000fe200078e00ff */
[----:B-1----:R-:W-:-:S05]  /*0090*/  IADD3 R16, P0, PT, R1, UR4, RZ ;  /* 0x0000000401107c10 */ /* 0x002fca000ff1e0ff */
[----:B0-----:R-:W-:-:S08]  /*00a0*/  IMAD.X R2, RZ, RZ, UR5, P0 ;  /* 0x00000005ff027e24 */ /* 0x001fd000080e06ff */
[----:B------:R-:W-:Y:S05]  /*00b0*/  CALL.REL.NOINC `($_Z18calculateFunction1v$_Z8fastExponnn) ;  /* 0x00000000002c7944 */ /* 0x000fea0003c00000 */
[----:B------:R-:W-:Y:S01]  /*00c0*/  MOV R0, 0x170 ;  /* 0x0000017000007802 */ /* 0x000fe20000000f00 */
[----:B------:R-:W0:Y:S01]  /*00d0*/  LDCU.64 UR4, c[0x4][0x168] ;  /* 0x01002d00ff0477ac */ /* 0x000e220008000a00 */
[----:B------:R0:W-:Y:S01]  /*00e0*/  STL [R1], R4 ;  /* 0x0000000401007387 */ /* 0x0001e20000100800 */
[----:B------:R-:W-:Y:S01]  /*00f0*/  IMAD.MOV.U32 R6, RZ, RZ, R16 ;  /* 0x000000ffff067224 */ /* 0x000fe200078e0010 */
[----:B------:R1:W2:Y:S01]  /*0100*/  LDC.64 R8, c[0x4][R0] ;  /* 0x0100000000087b82 */ /* 0x0002a20000000a00 */
[----:B------:R-:W-:Y:S02]  /*0110*/  IMAD.MOV.U32 R7, RZ, RZ, R2 ;  /* 0x000000ffff077224 */ /* 0x000fe400078e0002 */
[----:B0-----:R-:W-:Y:S02]  /*0120*/  IMAD.U32 R4, RZ, RZ, UR4 ;  /* 0x00000004ff047e24 */ /* 0x001fe4000f8e00ff */
[----:B-1----:R-:W-:-:S07]  /*0130*/  IMAD.U32 R5, RZ, RZ, UR5 ;  /* 0x00000005ff057e24 */ /* 0x002fce000f8e00ff */
[----:B------:R-:W-:-:S07]  /*0140*/  LEPC R20, `(.L_x_2) ;  /* 0x000000001014794e */ /* 0x000fce0000000000 */
[----:B--2---:R-:W-:Y:S05]  /*0150*/  CALL.ABS.NOINC R8 ;  /* 0x0000000008007343 */ /* 0x004fea0003c00000 */
.L_x_2:
[----:B------:R-:W-:Y:S05]  /*0160*/  EXIT ;  /* 0x000000000000794d */ /* 0x000fea0003800000 */
        .type           $_Z18calculateFunction1v$_Z8fastExponnn,@function
        .size           $_Z18calculateFunction1v$_Z8fastExponnn,(.L_x_8 - $_Z18calculateFunction1v$_Z8fastExponnn)
$_Z18calculateFunction1v$_Z8fastExponnn:
[----:B------:R-:W-:Y:S02]  /*0170*/  VIADD R1, R1, 0xfffffff0 ;  /* 0xfffffff001017836 */ /* 0x000fe40000000000 */
[----:B------:R-:W-:-:S03]  /*0180*/  IMAD.MOV.U32 R3, RZ, RZ, R5 ;  /* 0x000000ffff037224 */ /* 0x000fc600078e0005 */
[----:B------:R-:W-:Y:S04]  /*0190*/  STL [R1+0xc], R21 ;  /* 0x00000c1501007387 */ /* 0x000fe80000100800 */
[----:B------:R-:W-:Y:S04]  /*01a0*/  STL [R1+0x8], R20 ;  /* 0x0000081401007387 */ /* 0x000fe80000100800 */
[----:B------:R0:W-:Y:S04]  /*01b0*/  STL [R1+0x4], R16 ;  /* 0x0000041001007387 */ /* 0x0001e80000100800 */
[----:B------:R1:W-:Y:S01]  /*01c0*/  STL [R1], R2 ;  /* 0x0000000201007387 */ /* 0x0003e20000100800 */
[----:B0-----:R-:W0:Y:S05]  /*01d0*/  BMOV.32.CLEAR R16, B6 ;  /* 0x0000000006107355 */ /* 0x001e2a0000100000 */
[----:B-1----:R-:W-:-:S05]  /*01e0*/  IMAD.MOV.U32 R2, RZ, RZ, R4 ;  /* 0x000000ffff027224 */ /* 0x002fca00078e0004 */
[----:B------:R-:W-:Y:S01]  /*01f0*/  LOP3.LUT P0, RZ, R2, R6, RZ, 0xfc, !PT ;  /* 0x0000000602ff7212 */ /* 0x000fe2000780fcff */
[----:B------:R-:W-:Y:S01]  /*0200*/  BSSY.RECONVERGENT B6, `(.L_x_3) ;  /* 0x00000a1000067945 */ /* 0x000fe20003800200 */
[----:B------:R-:W-:Y:S02]  /*0210*/  IMAD.MOV.U32 R4, RZ, RZ, 0x1 ;  /* 0x00000001ff047424 */ /* 0x000fe400078e00ff */
[----:B------:R-:W-:-:S13]  /*0220*/  LOP3.LUT P0, RZ, R3, R7, RZ, 0xfc, P0 ;  /* 0x0000000703ff7212 */ /* 0x000fda000000fcff */
[----:B0-----:R-:W-:Y:S05]  /*0230*/  @!P0 BRA `(.L_x_4) ;  /* 0x0000000800748947 */ /* 0x001fea0003800000 */
[----:B------:R-:W-:Y:S01]  /*0240*/  SHF.L.W.U32.HI R5, R3, 0x1f, R6 ;  /* 0x0000001f03057819 */ /* 0x000fe20000010e06 */
[----:B------:R-:W-:Y:S01]  /*0250*/  IMAD.MOV.U32 R21, RZ, RZ, 0x0 ;  /* 0x00000000ff157424 */ /* 0x000fe200078e00ff */
[----:B------:R-:W-:Y:S02]  /*0260*/  SHF.R.U64 R6, R6, 0x1, R7 ;  /* 0x0000000106067819 */ /* 0x000fe40000001207 */
[----:B------:R-:W-:Y:S02]  /*0270*/  SHF.L.W.U32.HI R4, R2, 0x1f, R3 ;  /* 0x0000001f02047819 */ /* 0x000fe40000010e03 */
[----:B------:R-:W-:Y:S02]  /*0280*/  SHF.R.U32.HI R7, RZ, 0x1, R7 ;  /* 0x00000001ff077819 */ /* 0x000fe40000011607 */
[----:B------:R-:W-:-:S07]  /*0290*/  MOV R20, 0x2b0 ;  /* 0x000002b000147802 */ /* 0x000fce0000000f00 */
[----:B------:R-:W-:Y:S05]  /*02a0*/  CALL.REL.NOINC `($_Z18calculateFunction1v$_Z8fastExponnn) ;  /* 0xfffffffc00b07944 */ /* 0x000fea0003c3ffff */
[----:B------:R-:W-:Y:S01]  /*02b0*/  UMOV UR4, 0x94000000 ;  /* 0x9400000000047882 */ /* 0x000fe20000000000 */
[----:B------:R-:W-:Y:S01]  /*02c0*/  IMAD.MOV.U32 R0, RZ, RZ, 0x4321 ;  /* 0x00004321ff007424 */ /* 0x000fe200078e00ff */
[----:B------:R-:W-:Y:S01]  /*02d0*/  CS2R R14, SRZ ;  /* 0x00000000000e7805 */ /* 0x000fe2000001ff00 */
[----:B------:R-:W-:Y:S01]  /*02e0*/  IMAD.U32 R3, RZ, RZ, UR4 ;  /* 0x00000004ff037e24 */ /* 0x000fe2000f8e00ff */
[----:B------:R-:W-:Y:S01]  /*02f0*/  UMOV UR4, URZ ;  /* 0x000000ff00047c82 */ /* 0x000fe20008000000 */
[----:B------:R-:W-:Y:S01]  /*0300*/  IMAD.MOV.U32 R6, RZ, RZ, 0x0 ;  /* 0x00000000ff067424 */ /* 0x000fe200078e00ff */
[----:B------:R-:W-:Y:S01]  /*0310*/  UMOV UR5, URZ ;  /* 0x000000ff00057c82 */ /* 0x000fe20008000000 */
[----:B------:R-:W-:Y:S01]  /*0320*/  IMAD.MOV.U32 R7, RZ, RZ, 0x6c000000 ;  /* 0x6c000000ff077424 */ /* 0x000fe200078e00ff */
[----:B------:R-:W-:Y:S01]  /*0330*/  PRMT R0, R3, R0, 0x3f ;  /* 0x0000003f03007416 */ /* 0x000fe20000000000 */
[----:B------:R-:W-:Y:S01]  /*0340*/  IMAD.MOV.U32 R3, RZ, RZ, 0x4b800000 ;  /* 0x4b800000ff037424 */ /* 0x000fe200078e00ff */
[----:B------:R-:W-:Y:S01]  /*0350*/  UMOV UR6, URZ ;  /* 0x000000ff00067c82 */ /* 0x000fe20008000000 */
[----:B------:R-:W-:Y:S01]  /*0360*/  IMAD.MOV.U32 R8, RZ, RZ, 0x0 ;  /* 0x00000000ff087424 */ /* 0x000fe200078e00ff */
[C---:B------:R-:W-:Y:S01]  /*0370*/  FSETP.GEU.AND P1, PT, |R0|.reuse, 1.175494350822287508e-38, PT ;  /* 0x008000000000780b */ /* 0x040fe20003f2e200 */
[----:B------:R-:W-:Y:S01]  /*0380*/  IMAD.MOV.U32 R9, RZ, RZ, -0x80000000 ;  /* 0x80000000ff097424 */ /* 0x000fe200078e00ff */
[----:B------:R-:W-:Y:S01]  /*0390*/  FSETP.GT.AND P0, PT, |R0|, 8.50705917302346158658e+37, PT ;  /* 0x7e8000000000780b */ /* 0x000fe20003f04200 */
[----:B------:R-:W-:Y:S01]  /*03a0*/  IMAD R4, R4, R4, RZ ;  /* 0x0000000404047224 */ /* 0x000fe200078e02ff */
[----:B------:R-:W-:Y:S01]  /*03b0*/  FSEL R3, R3, 1, !P1 ;  /* 0x3f80000003037808 */ /* 0x000fe20004800000 */
[----:B------:R-:W-:-:S02]  /*03c0*/  IMAD.MOV.U32 R13, RZ, RZ, RZ ;  /* 0x000000ffff0d7224 */ /* 0x000fc400078e00ff */
[----:B------:R-:W-:Y:S01]  /*03d0*/  IMAD.SHL.U32 R12, R4, 0x4000000, RZ ;  /* 0x04000000040c7824 */ /* 0x000fe200078e00ff */
[----:B------:R-:W-:Y:S02]  /*03e0*/  FSEL R3, R3, 0.25, !P0 ;  /* 0x3e80000003037808 */ /* 0x000fe40004000000 */
[----:B------:R-:W-:-:S03]  /*03f0*/  SHF.R.U32.HI R4, RZ, 0x6, R4 ;  /* 0x00000006ff047819 */ /* 0x000fc60000011604 */
[----:B------:R-:W-:-:S04]  /*0400*/  FMUL R5, R0, R3 ;  /* 0x0000000300057220 */ /* 0x000fc80000400000 */
[----:B------:R-:W0:Y:S02]  /*0410*/  MUFU.RCP R0, R5 ;  /* 0x0000000500007308 */ /* 0x000e240000001000 */
[----:B0-----:R-:W-:-:S05]  /*0420*/  FMUL R3, R3, R0 ;  /* 0x0000000003037220 */ /* 0x001fca0000400000 */
[----:B------:R-:W-:-:S05]  /*0430*/  LEA R3, R3, 0xfffffe00, 0x9 ;  /* 0xfffffe0003037811 */ /* 0x000fca00078e48ff */
[----:B------:R-:W-:-:S04]  /*0440*/  IMAD.WIDE.U32 R6, R3, 0x6c000000, R6 ;  /* 0x6c00000003067825 */ /* 0x000fc800078e0006 */
[----:B------:R-:W-:Y:S02]  /*0450*/  IMAD.IADD R0, R7, 0x1, -R3 ;  /* 0x0000000107007824 */ /* 0x000fe400078e0a03 */
[----:B------:R-:W-:-:S05]  /*0460*/  IMAD.HI.U32 R8, P0, R3, R6, R8 ;  /* 0x0000000603087227 */ /* 0x000fca0007800008 */
[----:B------:R-:W-:Y:S02]  /*0470*/  SEL R9, RZ, 0x1, !P0 ;  /* 0x00000001ff097807 */ /* 0x000fe40004000000 */
[----:B------:R-:W-:Y:S01]  /*0480*/  ISETP.GT.U32.AND P0, PT, R6, -0x1, PT ;  /* 0xffffffff0600780c */ /* 0x000fe20003f04070 */
[----:B------:R-:W-:-:S03]  /*0490*/  IMAD.WIDE.U32 R8, R3, R0, R8 ;  /* 0x0000000003087225 */ /* 0x000fc600078e0008 */
[----:B------:R-:W-:Y:S02]  /*04a0*/  ISETP.GT.AND.EX P0, PT, R0, -0x1, PT, P0 ;  /* 0xffffffff0000780c */ /* 0x000fe40003f04300 */
[----:B------:R-:W-:Y:S02]  /*04b0*/  IADD3 RZ, P1, PT, R8, R6, RZ ;  /* 0x0000000608ff7210 */ /* 0x000fe40007f3e0ff */
[----:B------:R-:W-:Y:S02]  /*04c0*/  SHF.R.U32.HI R8, RZ, 0x1f, R0 ;  /* 0x0000001fff087819 */ /* 0x000fe40000011600 */
[----:B------:R-:W-:Y:S02]  /*04d0*/  SEL R5, R3, RZ, P0 ;  /* 0x000000ff03057207 */ /* 0x000fe40000000000 */
[----:B------:R-:W-:Y:S02]  /*04e0*/  IADD3.X R10, P1, PT, R9, R0, RZ, P1, !PT ;  /* 0x00000000090a7210 */ /* 0x000fe40000f3e4ff */
[----:B------:R-:W-:-:S02]  /*04f0*/  LOP3.LUT R8, R8, 0x1, RZ, 0x3c, !PT ;  /* 0x0000000108087812 */ /* 0x000fc400078e3cff */
[----:B------:R-:W-:Y:S02]  /*0500*/  IADD3 R10, P0, PT, R5, R10, RZ ;  /* 0x0000000a050a7210 */ /* 0x000fe40007f1e0ff */
[----:B------:R-:W-:-:S05]  /*0510*/  SEL R9, RZ, 0x1, !P1 ;  /* 0x00000001ff097807 */ /* 0x000fca0004800000 */
[----:B------:R-:W-:-:S05]  /*0520*/  IMAD.X R9, R8, 0x1, R9, P0 ;  /* 0x0000000108097824 */ /* 0x000fca00000e0609 */
[----:B------:R-:W-:-:S04]  /*0530*/  ISETP.NE.AND P0, PT, R9, 0x2, PT ;  /* 0x000000020900780c */ /* 0x000fc80003f05270 */
[----:B------:R-:W-:-:S05]  /*0540*/  SEL R9, R10, 0xffffffff, P0 ;  /* 0xffffffff0a097807 */ /* 0x000fca0000000000 */
[----:B------:R-:W-:-:S03]  /*0550*/  IMAD.WIDE.U32 R10, R9, -0x6c000000, RZ ;  /* 0x94000000090a7825 */ /* 0x000fc600078e00ff */
[----:B------:R-:W-:Y:S02]  /*0560*/  IADD3 RZ, P0, PT, RZ, R10, RZ ;  /* 0x0000000affff7210 */ /* 0x000fe40007f1e0ff */
[----:B------:R-:W-:Y:S02]  /*0570*/  VIMNMX.U32 R10, PT, PT, R9, -0x2, PT ;  /* 0xfffffffe090a7848 */ /* 0x000fe40003fe0000 */
[----:B------:R-:W-:-:S13]  /*0580*/  IADD3.X RZ, P0, PT, R11, -0x6c000000, RZ, P0, !PT ;  /* 0x940000000bff7810 */ /* 0x000fda000071e4ff */
[----:B------:R-:W-:-:S07]  /*0590*/  @!P0 VIADD R9, R10, 0x1 ;  /* 0x000000010a098836 */ /* 0x000fce0000000000 */
.L_x_5:
[----:B------:R-:W-:Y:S01]  /*05a0*/  IADD3 RZ, P0, PT, R14, -UR5, RZ ;  /* 0x800000050eff7c10 */ /* 0x000fe2000ff1e0ff */
[----:B------:R-:W-:Y:S01]  /*05b0*/  IMAD.MOV.U32 R10, RZ, RZ, RZ ;  /* 0x000000ffff0a7224 */ /* 0x000fe200078e00ff */
[----:B------:R-:W-:Y:S02]  /*05c0*/  UMOV UR7, URZ ;  /* 0x000000ff00077c82 */ /* 0x000fe40008000000 */
[----:B------:R-:W-:-:S04]  /*05d0*/  IADD3.X RZ, P0, PT, R15, 0x6bffffff, RZ, P0, !PT ;  /* 0x6bffffff0fff7810 */ /* 0x000fc8000071e4ff */
[----:B------:R-:W-:-:S03]  /*05e0*/  IADD3.X R11, PT, PT, R13, 0x1, RZ, P0, !PT ;  /* 0x000000010d0b7810 */ /* 0x000fc600007fe4ff */
[----:B------:R-:W-:-:S05]  /*05f0*/  IMAD.HI.U32 R10, R13, R9, R10 ;  /* 0x000000090d0a7227 */ /* 0x000fca00078e000a */
[----:B------:R-:W-:-:S04]  /*0600*/  ISETP.GE.U32.AND P0, PT, R10, R13, PT ;  /* 0x0000000d0a00720c */ /* 0x000fc80003f06070 */
[----:B------:R-:W-:Y:S02]  /*0610*/  SEL R10, R10, 0xffffffff, P0 ;  /* 0xffffffff0a0a7807 */ /* 0x000fe40000000000 */
[----:B------:R-:W-:-:S03]  /*0620*/  IADD3 RZ, P0, PT, R14, -UR6, RZ ;  /* 0x800000060eff7c10 */ /* 0x000fc6000ff1e0ff */
[----:B------:R-:W-:-:S03]  /*0630*/  IMAD.WIDE.U32 R10, R10, -0x6c000000, RZ ;  /* 0x940000000a0a7825 */ /* 0x000fc600078e00ff */
[----:B------:R-:W-:-:S04]  /*0640*/  IADD3.X R10, P0, PT, R15, ~R10, RZ, P0, !PT ;  /* 0x8000000a0f0a7210 */ /* 0x000fc8000071e4ff */
[----:B------:R-:W-:-:S13]  /*0650*/  IADD3.X R11, P0, PT, R13, ~R11, RZ, P0, !PT ;  /* 0x8000000b0d0b7210 */ /* 0x000fda000071e4ff */
[----:B------:R-:W-:-:S04]  /*0660*/  @!P0 IADD3 RZ, P1, PT, RZ, R14, RZ ;  /* 0x0000000effff8210 */ /* 0x000fc80007f3e0ff */
[----:B------:R-:W-:-:S04]  /*0670*/  @!P0 IADD3.X R10, P1, PT, R10, -0x6c000000, RZ, P1, !PT ;  /* 0x940000000a0a8810 */ /* 0x000fc80000f3e4ff */
[----:B------:R-:W-:Y:S02]  /*0680*/  @!P0 IADD3.X R11, P2, PT, RZ, R11, RZ, P1, !PT ;  /* 0x0000000bff0b8210 */ /* 0x000fe40000f5e4ff */
[----:B------:R-:W-:Y:S02]  /*0690*/  PLOP3.LUT P1, PT, PT, PT, PT, 0x8, 0x80 ;  /* 0x000000000080781c */ /* 0x000fe40003f2e170 */
[----:B------:R-:W-:Y:S02]  /*06a0*/  @!P0 PLOP3.LUT P1, PT, P2, PT, PT, 0x8, 0x80 ;  /* 0x000000000080881c */ /* 0x000fe4000172e170 */
[----:B------:R-:W-:Y:S01]  /*06b0*/  IADD3 RZ, P0, PT, R12, -UR7, RZ ;  /* 0x800000070cff7c10 */ /* 0x000fe2000ff1e0ff */
[----:B------:R-:W-:Y:S01]  /*06c0*/  UMOV UR7, UR4 ;  /* 0x0000000400077c82 */ /* 0x000fe20008000000 */
[----:B------:R-:W-:Y:S02]  /*06d0*/  UIADD3 UR4, UPT, UPT, UR4, 0x20, URZ ;  /* 0x0000002004047890 */ /* 0x000fe4000fffe0ff */
[----:B------:R-:W-:Y:S01]  /*06e0*/  IADD3.X R4, P0, PT, R4, -0x1, RZ, P0, !PT ;  /* 0xffffffff04047810 */ /* 0x000fe2000071e4ff */
[----:B------:R-:W-:-:S03]  /*06f0*/  UISETP.GE.U32.AND UP0, UPT, UR7, 0x5b, UPT ;  /* 0x0000005b0700788c */ /* 0x000fc6000bf06070 */
[----:B------:R-:W-:-:S03]  /*0700*/  IADD3.X R15, P0, PT, R14, -0x1, RZ, P0, !PT ;  /* 0xffffffff0e0f7810 */ /* 0x000fc6000071e4ff */
[----:B------:R-:W-:Y:S01]  /*0710*/  @P1 IADD3 RZ, P2, PT, RZ, R14, RZ ;  /* 0x0000000effff1210 */ /* 0x000fe20007f5e0ff */
[----:B------:R-:W-:Y:S02]  /*0720*/  IMAD.MOV.U32 R14, RZ, RZ, R4 ;  /* 0x000000ffff0e7224 */ /* 0x000fe400078e0004 */
[----:B------:R-:W-:Y:S01]  /*0730*/  IMAD.MOV.U32 R4, RZ, RZ, R12 ;  /* 0x000000ffff047224 */ /* 0x000fe200078e000c */
[----:B------:R-:W-:-:S04]  /*0740*/  @P1 IADD3.X R10, P2, PT, R10, -0x6c000000, RZ, P2, !PT ;  /* 0x940000000a0a1810 */ /* 0x000fc8000175e4ff */
[----:B------:R-:W-:Y:S01]  /*0750*/  IADD3.X R13, P0, PT, R10, -0x1, RZ, P0, !PT ;  /* 0xffffffff0a0d7810 */ /* 0x000fe2000071e4ff */
[----:B------:R-:W-:-:S05]  /*0760*/  @P1 IMAD.X R11, RZ, RZ, R11, P2 ;  /* 0x000000ffff0b1224 */ /* 0x000fca00010e060b */
[----:B------:R-:W-:-:S13]  /*0770*/  IADD3.X RZ, P0, PT, R11, -0x1, RZ, P0, !PT ;  /* 0xffffffff0bff7810 */ /* 0x000fda000071e4ff */
[----:B------:R-:W-:Y:S01]  /*0780*/  @!P0 IADD3 RZ, P1, PT, RZ, R12, RZ ;  /* 0x0000000cffff8210 */ /* 0x000fe20007f3e0ff */
[----:B------:R-:W-:-:S03]  /*0790*/  IMAD.MOV.U32 R12, RZ, RZ, RZ ;  /* 0x000000ffff0c7224 */ /* 0x000fc600078e00ff */
[----:B------:R-:W-:-:S04]  /*07a0*/  @!P0 IADD3.X R14, P1, PT, RZ, R14, RZ, P1, !PT ;  /* 0x0000000eff0e8210 */ /* 0x000fc80000f3e4ff */
[----:B------:R-:W-:-:S04]  /*07b0*/  @!P0 IADD3.X R15, P1, PT, RZ, R15, RZ, P1, !PT ;  /* 0x0000000fff0f8210 */ /* 0x000fc80000f3e4ff */
[----:B------:R-:W-:Y:S01]  /*07c0*/  @!P0 IADD3.X R13, PT, PT, R13, -0x6c000000, RZ, P1, !PT ;  /* 0x940000000d0d8810 */ /* 0x000fe20000ffe4ff */
[----:B------:R-:W-:Y:S08]  /*07d0*/  BRA.U !UP0, `(.L_x_5) ;  /* 0xfffffffd08707547 */ /* 0x000ff0000b83ffff */
[----:B------:R-:W-:Y:S02]  /*07e0*/  LOP3.LUT R2, R2, 0x1, RZ, 0xc0, !PT ;  /* 0x0000000102027812 */ /* 0x000fe400078ec0ff */
[----:B------:R-:W-:Y:S02]  /*07f0*/  SHF.R.U32.HI R4, RZ, 0x1a, R13 ;  /* 0x0000001aff047819 */ /* 0x000fe4000001160d */
[----:B------:R-:W-:-:S04]  /*0800*/  ISETP.NE.U32.AND P0, PT, R2, 0x1, PT ;  /* 0x000000010200780c */ /* 0x000fc80003f05070 */
[----:B------:R-:W-:-:S13]  /*0810*/  ISETP.NE.U32.AND.EX P0, PT, RZ, RZ, PT, P0 ;  /* 0x000000ffff00720c */ /* 0x000fda0003f05100 */
[----:B------:R-:W-:Y:S05]  /*0820*/  @P0 BRA `(.L_x_4) ;  /* 0x0000000000f80947 */ /* 0x000fea0003800000 */
[----:B------:R-:W-:Y:S01]  /*0830*/  IMAD.MOV.U32 R10, RZ, RZ, 0x0 ;  /* 0x00000000ff0a7424 */ /* 0x000fe200078e00ff */
[----:B------:R-:W-:Y:S01]  /*0840*/  UMOV UR4, URZ ;  /* 0x000000ff00047c82 */ /* 0x000fe20008000000 */
[----:B------:R-:W-:Y:S01]  /*0850*/  IMAD.MOV.U32 R11, RZ, RZ, -0x80000000 ;  /* 0x80000000ff0b7424 */ /* 0x000fe200078e00ff */
[----:B------:R-:W-:Y:S01]  /*0860*/  UMOV UR5, URZ ;  /* 0x000000ff00057c82 */ /* 0x000fe20008000000 */
[----:B------:R-:W-:Y:S01]  /*0870*/  UMOV UR6, URZ ;  /* 0x000000ff00067c82 */ /* 0x000fe20008000000 */
[----:B------:R-:W-:-:S05]  /*0880*/  IMAD.HI.U32 R10, P0, R3, R6, R10 ;  /* 0x00000006030a7227 */ /* 0x000fca000780000a */
[----:B------:R-:W-:-:S03]  /*0890*/  SEL R11, RZ, 0x1, !P0 ;  /* 0x00000001ff0b7807 */ /* 0x000fc60004000000 */
[----:B------:R-:W-:-:S03]  /*08a0*/  IMAD.WIDE.U32 R10, R3, R0, R10 ;  /* 0x00000000030a7225 */ /* 0x000fc600078e000a */
[----:B------:R-:W-:Y:S02]  /*08b0*/  IADD3 RZ, P0, PT, R10, R6, RZ ;  /* 0x000000060aff7210 */ /* 0x000fe40007f1e0ff */
[----:B------:R-:W-:Y:S02]  /*08c0*/  CS2R R6, SRZ ;  /* 0x0000000000067805 */ /* 0x000fe4000001ff00 */
[----:B------:R-:W-:-:S04]  /*08d0*/  IADD3.X R0, P0, PT, R11, R0, RZ, P0, !PT ;  /* 0x000000000b007210 */ /* 0x000fc8000071e4ff */
[----:B------:R-:W-:Y:S01]  /*08e0*/  IADD3 R0, P1, PT, R5, R0, RZ ;  /* 0x0000000005007210 */ /* 0x000fe20007f3e0ff */
[----:B------:R-:W-:Y:S01]  /*08f0*/  IMAD.MOV.U32 R5, RZ, RZ, RZ ;  /* 0x000000ffff057224 */ /* 0x000fe200078e00ff */
[----:B------:R-:W-:-:S05]  /*0900*/  SEL R3, RZ, 0x1, !P0 ;  /* 0x00000001ff037807 */ /* 0x000fca0004000000 */
[----:B------:R-:W-:-:S05]  /*0910*/  IMAD.X R3, R8, 0x1, R3, P1 ;  /* 0x0000000108037824 */ /* 0x000fca00008e0603 */
[----:B------:R-:W-:-:S04]  /*0920*/  ISETP.NE.AND P0, PT, R3, 0x2, PT ;  /* 0x000000020300780c */ /* 0x000fc80003f05270 */
[----:B------:R-:W-:Y:S01]  /*0930*/  SEL R8, R0, 0xffffffff, P0 ;  /* 0xffffffff00087807 */ /* 0x000fe20000000000 */
[C---:B------:R-:W-:Y:S02]  /*0940*/  IMAD R0, R4.reuse, 0x5, RZ ;  /* 0x0000000504007824 */ /* 0x040fe400078e02ff */
[----:B------:R-:W-:Y:S02]  /*0950*/  IMAD R4, R4, 0x14000000, RZ ;  /* 0x1400000004047824 */ /* 0x000fe400078e02ff */
[C---:B------:R-:W-:Y:S01]  /*0960*/  IMAD.WIDE.U32 R2, R8.reuse, -0x6c000000, RZ ;  /* 0x9400000008027825 */ /* 0x040fe200078e00ff */
[----:B------:R-:W-:Y:S02]  /*0970*/  SHF.R.U32.HI R0, RZ, 0x6, R0 ;  /* 0x00000006ff007819 */ /* 0x000fe40000011600 */
[----:B------:R-:W-:Y:S02]  /*0980*/  IADD3 RZ, P0, PT, RZ, R2, RZ ;  /* 0x00000002ffff7210 */ /* 0x000fe40007f1e0ff */
[----:B------:R-:W-:-:S02]  /*0990*/  VIMNMX.U32 R2, PT, PT, R8, -0x2, PT ;  /* 0xfffffffe08027848 */ /* 0x000fc40003fe0000 */
[----:B------:R-:W-:-:S13]  /*09a0*/  IADD3.X RZ, P0, PT, R3, -0x6c000000, RZ, P0, !PT ;  /* 0x9400000003ff7810 */ /* 0x000fda000071e4ff */
[----:B------:R-:W-:-:S07]  /*09b0*/  @!P0 VIADD R8, R2, 0x1 ;  /* 0x0000000102088836 */ /* 0x000fce0000000000 */
.L_x_6:
        /* <DEDUP_REMOVED lines=36> */
[----:B------:R-:W-:-:S07]  /*0c00*/  SHF.R.U32.HI R4, RZ, 0x1a, R5 ;  /* 0x0000001aff047819 */ /* 0x000fce0000011605 */
.L_x_4:
[----:B------:R-:W-:Y:S05]  /*0c10*/  BSYNC.RECONVERGENT B6 ;  /* 0x0000000000067941 */ /* 0x000fea0003800200 */
.L_x_3:
[----:B------:R-:W2:Y:S01]  /*0c20*/  LDL R20, [R1+0x8] ;  /* 0x0000080001147983 */ /* 0x000ea20000100800 */
[----:B------:R0:W-:Y:S05]  /*0c30*/  BMOV.32 B6, R16 ;  /* 0x0000001006007356 */ /* 0x0001ea0000000000 */
[----:B------:R-:W2:Y:S01]  /*0c40*/  LDL R21, [R1+0xc] ;  /* 0x00000c0001157983 */ /* 0x000ea20000100800 */
[----:B------:R-:W-:Y:S01]  /*0c50*/  IMAD.MOV.U32 R5, RZ, RZ, RZ ;  /* 0x000000ffff057224 */ /* 0x000fe200078e00ff */
[----:B------:R-:W-:Y:S02]  /*0c60*/  CS2R R6, SRZ ;  /* 0x0000000000067805 */ /* 0x000fe4000001ff00 */
[----:B------:R-:W2:Y:S04]  /*0c70*/  LDL R2, [R1] ;  /* 0x0000000001027983 */ /* 0x000ea80000100800 */
[----:B0-----:R0:W2:Y:S02]  /*0c80*/  LDL R16, [R1+0x4] ;  /* 0x0000040001107983 */ /* 0x0010a40000100800 */
[----:B0-----:R-:W-:Y:S01]  /*0c90*/  VIADD R1, R1, 0x10 ;  /* 0x0000001001017836 */ /* 0x001fe20000000000 */
[----:B--2---:R-:W-:Y:S06]  /*0ca0*/  RET.REL.NODEC R20 `(_Z18calculateFunction1v) ;  /* 0xfffffff014d47950 */ /* 0x004fec0003c3ffff */
.L_x_7:
        /* <DEDUP_REMOVED lines=13> */
.L_x_8:


//--------------------- .nv.global.init           --------------------------
	.section	.nv.global.init,"aw",@progbits
.nv.global.init:
	.type		$str,@object
	.size		$str,(.L_45 - $str)
$str:
        /*0000*/ 	.byte	0x25, 0x64, 0x0a, 0x00
.L_45:


//--------------------- .nv.shared.reserved.0     --------------------------
	.section	.nv.shared.reserved.0,"aw",@nobits
	.weak		__nv_reservedSMEM_offset_0_alias
	.size		__nv_reservedSMEM_offset_0_alias, 0, 64
	.other		__nv_reservedSMEM_offset_0_alias,@"STO_CUDA_RESERVED_SHARED STV_DEFAULT"
__nv_reservedSMEM_offset_0_alias:
	.zero		0
	.zero		64


//--------------------- .nv.global                --------------------------
	.section	.nv.global,"aw",@nobits
.nv.global:
	.type		_ZN34_INTERNAL_c7d80d7e_4_k_cu_66c2ef186thrust24THRUST_300001_SM_1000_NS12placeholders2_8E,@object
	.size		_ZN34_INTERNAL_c7d80d7e_4_k_cu_66c2ef186thrust24THRUST_300001_SM_1000_NS12placeholders2_8E,(_ZN34_INTERNAL_c7d80d7e_4_k_cu_66c2ef184cuda3std3__436_GLOBAL__N__c7d80d7e_4_k_cu_66c2ef186ignoreE - _ZN34_INTERNAL_c7d80d7e_4_k_cu_66c2ef186thrust24THRUST_300001_SM_1000_NS12placeholders2_8E)
_ZN34_INTERNAL_c7d80d7e_4_k_cu_66c2ef186thrust24THRUST_300001_SM_1000_NS12placeholders2_8E:
	.zero		1
	.type		_ZN34_INTERNAL_c7d80d7e_4_k_cu_66c2ef184cuda3std3__436_GLOBAL__N__c7d80d7e_4_k_cu_66c2ef186ignoreE,@object
	.size		_ZN34_INTERNAL_c7d80d7e_4_k_cu_66c2ef184cuda3std3__436_GLOBAL__N__c7d80d7e_4_k_cu_66c2ef186ignoreE,(_ZN34_INTERNAL_c7d80d7e_4_k_cu_66c2ef184cuda3std6ranges3__45__cpo4dataE - _ZN34_INTERNAL_c7d80d7e_4_k_cu_66c2ef184cuda3std3__436_GLOBAL__N__c7d80d7e_4_k_cu_66c2ef186ignoreE)
_ZN34_INTERNAL_c7d80d7e_4_k_cu_66c2ef184cuda3std3__436_GLOBAL__N__c7d80d7e_4_k_cu_66c2ef186ignoreE:
	.zero		1
	.type		_ZN34_INTERNAL_c7d80d7e_4_k_cu_66c2ef184cuda3std6ranges3__45__cpo4dataE,@object
	.size		_ZN34_INTERNAL_c7d80d7e_4_k_cu_66c2ef184cuda3std6ranges3__45__cpo4dataE,(_ZN34_INTERNAL_c7d80d7e_4_k_cu_66c2ef186thrust24THRUST_300001_SM_1000_NS6system3cpp3parE - _ZN34_INTERNAL_c7d80d7e_4_k_cu_66c2ef184cuda3std6ranges3__45__cpo4dataE)
_ZN34_INTERNAL_c7d80d7e_4_k_cu_66c2ef184cuda3std6ranges3__45__cpo4dataE:
	.zero		1
	.type		_ZN34_INTERNAL_c7d80d7e_4_k_cu_66c2ef186thrust24THRUST_300001_SM_1000_NS6system3cpp3parE,@object
	.size		_ZN34_INTERNAL_c7d80d7e_4_k_cu_66c2ef186thrust24THRUST_300001_SM_1000_NS6system3cpp3parE,(_ZN34_INTERNAL_c7d80d7e_4_k_cu_66c2ef184cuda3std3__45__cpo5beginE - _ZN34_INTERNAL_c7d80d7e_4_k_cu_66c2ef186thrust24THRUST_300001_SM_1000_NS6system3cpp3parE)
_ZN34_INTERNAL_c7d80d7e_4_k_cu_66c2ef186thrust24THRUST_300001_SM_1000_NS6system3cpp3parE:
	.zero		1
	.type		_ZN34_INTERNAL_c7d80d7e_4_k_cu_66c2ef184cuda3std3__45__cpo5beginE,@object
	.size		_ZN34_INTERNAL_c7d80d7e_4_k_cu_66c2ef184cuda3std3__45__cpo5beginE,(_ZN34_INTERNAL_c7d80d7e_4_k_cu_66c2ef184cuda3std6ranges3__45__cpo5beginE - _ZN34_INTERNAL_c7d80d7e_4_k_cu_66c2ef184cuda3std3__45__cpo5beginE)
_ZN34_INTERNAL_c7d80d7e_4_k_cu_66c2ef184cuda3std3__45__cpo5beginE:
	.zero		1
	.type		_ZN34_INTERNAL_c7d80d7e_4_k_cu_66c2ef184cuda3std6ranges3__45__cpo5beginE,@object
	.size		_ZN34_INTERNAL_c7d80d7e_4_k_cu_66c2ef184cuda3std6ranges3__45__cpo5beginE,(_ZN34_INTERNAL_c7d80d7e_4_k_cu_66c2ef186thrust24THRUST_300001_SM_1000_NS6deviceE - _ZN34_INTERNAL_c7d80d7e_4_k_cu_66c2ef184cuda3std6ranges3__45__cpo5beginE)
_ZN34_INTERNAL_c7d80d7e_4_k_cu_66c2ef184cuda3std6ranges3__45__cpo5beginE:
	.zero		1
	.type		_ZN34_INTERNAL_c7d80d7e_4_k_cu_66c2ef186thrust24THRUST_300001_SM_1000_NS6deviceE,@object
	.size		_ZN34_INTERNAL_c7d80d7e_4_k_cu_66c2ef186thrust24THRUST_300001_SM_1000_NS6deviceE,(_ZN34_INTERNAL_c7d80d7e_4_k_cu_66c2ef184cuda3std3__47nulloptE - _ZN34_INTERNAL_c7d80d7e_4_k_cu_66c2ef186thrust24THRUST_300001_SM_1000_NS6deviceE)
_ZN34_INTERNAL_c7d80d7e_4_k_cu_66c2ef186thrust24THRUST_300001_SM_1000_NS6deviceE:
	.zero		1
	.type		_ZN34_INTERNAL_c7d80d7e_4_k_cu_66c2ef184cuda3std3__47nulloptE,@object
	.size		_ZN34_INTERNAL_c7d80d7e_4_k_cu_66c2ef184cuda3std3__47nulloptE,(_ZN34_INTERNAL_c7d80d7e_4_k_cu_66c2ef184cuda3std6ranges3__45__cpo8distanceE - _ZN34_INTERNAL_c7d80d7e_4_k_cu_66c2ef184cuda3std3__47nulloptE)
_ZN34_INTERNAL_c7d80d7e_4_k_cu_66c2ef184cuda3std3__47nulloptE:
	.zero		1
	.type		_ZN34_INTERNAL_c7d80d7e_4_k_cu_66c2ef184cuda3std6ranges3__45__cpo8distanceE,@object
	.size		_ZN34_INTERNAL_c7d80d7e_4_k_cu_66c2ef184cuda3std6ranges3__45__cpo8distanceE,(_ZN34_INTERNAL_c7d80d7e_4_k_cu_66c2ef186thrust24THRUST_300001_SM_1000_NS12placeholders2_4E - _ZN34_INTERNAL_c7d80d7e_4_k_cu_66c2ef184cuda3std6ranges3__45__cpo8distanceE)
_ZN34_INTERNAL_c7d80d7e_4_k_cu_66c2ef184cuda3std6ranges3__45__cpo8distanceE:
	.zero		1
	.type		_ZN34_INTERNAL_c7d80d7e_4_k_cu_66c2ef186thrust24THRUST_300001_SM_1000_NS12placeholders2_4E,@object
	.size		_ZN34_INTERNAL_c7d80d7e_4_k_cu_66c2ef186thrust24THRUST_300001_SM_1000_NS12placeholders2_4E,(_ZN34_INTERNAL_c7d80d7e_4_k_cu_66c2ef184cuda3std3__45__cpo6rbeginE - _ZN34_INTERNAL_c7d80d7e_4_k_cu_66c2ef186thrust24THRUST_300001_SM_1000_NS12placeholders2_4E)
_ZN34_INTERNAL_c7d80d7e_4_k_cu_66c2ef186thrust24THRUST_300001_SM_1000_NS12placeholders2_4E:
	.zero		1
	.type		_ZN34_INTERNAL_c7d80d7e_4_k_cu_66c2ef184cuda3std3__45__cpo6rbeginE,@object
	.size		_ZN34_INTERNAL_c7d80d7e_4_k_cu_66c2ef184cuda3std3__45__cpo6rbeginE,(_ZN34_INTERNAL_c7d80d7e_4_k_cu_66c2ef184cuda3std6ranges3__45__cpo7advanceE - _ZN34_INTERNAL_c7d80d7e_4_k_cu_66c2ef184cuda3std3__45__cpo6rbeginE)
_ZN34_INTERNAL_c7d80d7e_4_k_cu_66c2ef184cuda3std3__45__cpo6rbeginE:
	.zero		1
	.type		_ZN34_INTERNAL_c7d80d7e_4_k_cu_66c2ef184cuda3std6ranges3__45__cpo7advanceE,@object
	.size		_ZN34_INTERNAL_c7d80d7e_4_k_cu_66c2ef184cuda3std6ranges3__45__cpo7advanceE,(_ZN34_INTERNAL_c7d80d7e_4_k_cu_66c2ef186thrust24THRUST_300001_SM_1000_NS12placeholders3_10E - _ZN34_INTERNAL_c7d80d7e_4_k_cu_66c2ef184cuda3std6ranges3__45__cpo7advanceE)
_ZN34_INTERNAL_c7d80d7e_4_k_cu_66c2ef184cuda3std6ranges3__45__cpo7advanceE:
	.zero		1
	.type		_ZN34_INTERNAL_c7d80d7e_4_k_cu_66c2ef186thrust24THRUST_300001_SM_1000_NS12placeholders3_10E,@object
	.size		_ZN34_INTERNAL_c7d80d7e_4_k_cu_66c2ef186thrust24THRUST_300001_SM_1000_NS12placeholders3_10E,(_ZN34_INTERNAL_c7d80d7e_4_k_cu_66c2ef184cuda3std3__48in_placeE - _ZN34_INTERNAL_c7d80d7e_4_k_cu_66c2ef186thrust24THRUST_300001_SM_1000_NS12placeholders3_10E)
_ZN34_INTERNAL_c7d80d7e_4_k_cu_66c2ef186thrust24THRUST_300001_SM_1000_NS12placeholders3_10E:
	.zero		1
	.type		_ZN34_INTERNAL_c7d80d7e_4_k_cu_66c2ef184cuda3std3__48in_placeE,@object
	.size		_ZN34_INTERNAL_c7d80d7e_4_k_cu_66c2ef184cuda3std3__48in_placeE,(_ZN34_INTERNAL_c7d80d7e_4_k_cu_66c2ef184cuda3std6ranges3__45__cpo4sizeE - _ZN34_INTERNAL_c7d80d7e_4_k_cu_66c2ef184cuda3std3__48in_placeE)
_ZN34_INTERNAL_c7d80d7e_4_k_cu_66c2ef184cuda3std3__48in_placeE:
	.zero		1
	.type		_ZN34_INTERNAL_c7d80d7e_4_k_cu_66c2ef184cuda3std6ranges3__45__cpo4sizeE,@object
	.size		_ZN34_INTERNAL_c7d80d7e_4_k_cu_66c2ef184cuda3std6ranges3__45__cpo4sizeE,(_ZN34_INTERNAL_c7d80d7e_4_k_cu_66c2ef186thrust24THRUST_300001_SM_1000_NS12placeholders2_2E - _ZN34_INTERNAL_c7d80d7e_4_k_cu_66c2ef184cuda3std6ranges3__45__cpo4sizeE)
_ZN34_INTERNAL_c7d80d7e_4_k_cu_66c2ef184cuda3std6ranges3__45__cpo4sizeE:
	.zero		1
	.type		_ZN34_INTERNAL_c7d80d7e_4_k_cu_66c2ef186thrust24THRUST_300001_SM_1000_NS12placeholders2_2E,@object
	.size		_ZN34_INTERNAL_c7d80d7e_4_k_cu_66c2ef186thrust24THRUST_300001_SM_1000_NS12placeholders2_2E,(_ZN34_INTERNAL_c7d80d7e_4_k_cu_66c2ef184cuda3std3__45__cpo6cbeginE - _ZN34_INTERNAL_c7d80d7e_4_k_cu_66c2ef186thrust24THRUST_300001_SM_1000_NS12placeholders2_2E)
_ZN34_INTERNAL_c7d80d7e_4_k_cu_66c2ef186thrust24THRUST_300001_SM_1000_NS12placeholders2_2E:
	.zero		1
	.type		_ZN34_INTERNAL_c7d80d7e_4_k_cu_66c2ef184cuda3std3__45__cpo6cbeginE,@object
	.size		_ZN34_INTERNAL_c7d80d7e_4_k_cu_66c2ef184cuda3std3__45__cpo6cbeginE,(_ZN34_INTERNAL_c7d80d7e_4_k_cu_66c2ef184cuda3std6ranges3__45__cpo6cbeginE - _ZN34_INTERNAL_c7d80d7e_4_k_cu_66c2ef184cuda3std3__45__cpo6cbeginE)
_ZN34_INTERNAL_c7d80d7e_4_k_cu_66c2ef184cuda3std3__45__cpo6cbeginE:
	.zero		1
	.type		_ZN34_INTERNAL_c7d80d7e_4_k_cu_66c2ef184cuda3std6ranges3__45__cpo6cbeginE,@object
	.size		_ZN34_INTERNAL_c7d80d7e_4_k_cu_66c2ef184cuda3std6ranges3__45__cpo6cbeginE,(_ZN34_INTERNAL_c7d80d7e_4_k_cu_66c2ef186thrust24THRUST_300001_SM_1000_NS12placeholders2_6E - _ZN34_INTERNAL_c7d80d7e_4_k_cu_66c2ef184cuda3std6ranges3__45__cpo6cbeginE)
_ZN34_INTERNAL_c7d80d7e_4_k_cu_66c2ef184cuda3std6ranges3__45__cpo6cbeginE:
	.zero		1
	.type		_ZN34_INTERNAL_c7d80d7e_4_k_cu_66c2ef186thrust24THRUST_300001_SM_1000_NS12placeholders2_6E,@object
	.size		_ZN34_INTERNAL_c7d80d7e_4_k_cu_66c2ef186thrust24THRUST_300001_SM_1000_NS12placeholders2_6E,(_ZN34_INTERNAL_c7d80d7e_4_k_cu_66c2ef184cuda3std3__45__cpo7crbeginE - _ZN34_INTERNAL_c7d80d7e_4_k_cu_66c2ef186thrust24THRUST_300001_SM_1000_NS12placeholders2_6E)
_ZN34_INTERNAL_c7d80d7e_4_k_cu_66c2ef186thrust24THRUST_300001_SM_1000_NS12placeholders2_6E:
	.zero		1
	.type		_ZN34_INTERNAL_c7d80d7e_4_k_cu_66c2ef184cuda3std3__45__cpo7crbeginE,@object
	.size		_ZN34_INTERNAL_c7d80d7e_4_k_cu_66c2ef184cuda3std3__45__cpo7crbeginE,(_ZN34_INTERNAL_c7d80d7e_4_k_cu_66c2ef184cuda3std6ranges3__45__cpo4nextE - _ZN34_INTERNAL_c7d80d7e_4_k_cu_66c2ef184cuda3std3__45__cpo7crbeginE)
_ZN34_INTERNAL_c7d80d7e_4_k_cu_66c2ef184cuda3std3__45__cpo7crbeginE:
	.zero		1
	.type		_ZN34_INTERNAL_c7d80d7e_4_k_cu_66c2ef184cuda3std6ranges3__45__cpo4nextE,@object
	.size		_ZN34_INTERNAL_c7d80d7e_4_k_cu_66c2ef184cuda3std6ranges3__45__cpo4nextE,(_ZN34_INTERNAL_c7d80d7e_4_k_cu_66c2ef184cuda3std6ranges3__45__cpo4swapE - _ZN34_INTERNAL_c7d80d7e_4_k_cu_66c2ef184cuda3std6ranges3__45__cpo4nextE)
_ZN34_INTERNAL_c7d80d7e_4_k_cu_66c2ef184cuda3std6ranges3__45__cpo4nextE:
	.zero		1
	.type		_ZN34_INTERNAL_c7d80d7e_4_k_cu_66c2ef184cuda3std6ranges3__45__cpo4swapE,@object
	.size		_ZN34_INTERNAL_c7d80d7e_4_k_cu_66c2ef184cuda3std6ranges3__45__cpo4swapE,(_ZN34_INTERNAL_c7d80d7e_4_k_cu_66c2ef186thrust24THRUST_300001_SM_1000_NS8cuda_cub10par_nosyncE - _ZN34_INTERNAL_c7d80d7e_4_k_cu_66c2ef184cuda3std6ranges3__45__cpo4swapE)
_ZN34_INTERNAL_c7d80d7e_4_k_cu_66c2ef184cuda3std6ranges3__45__cpo4swapE:
	.zero		1
	.type		_ZN34_INTERNAL_c7d80d7e_4_k_cu_66c2ef186thrust24THRUST_300001_SM_1000_NS8cuda_cub10par_nosyncE,@object
	.size		_ZN34_INTERNAL_c7d80d7e_4_k_cu_66c2ef186thrust24THRUST_300001_SM_1000_NS8cuda_cub10par_nosyncE,(_ZN34_INTERNAL_c7d80d7e_4_k_cu_66c2ef186thrust24THRUST_300001_SM_1000_NS3seqE - _ZN34_INTERNAL_c7d80d7e_4_k_cu_66c2ef186thrust24THRUST_300001_SM_1000_NS8cuda_cub10par_nosyncE)
_ZN34_INTERNAL_c7d80d7e_4_k_cu_66c2ef186thrust24THRUST_300001_SM_1000_NS8cuda_cub10par_nosyncE:
	.zero		1
	.type		_ZN34_INTERNAL_c7d80d7e_4_k_cu_66c2ef186thrust24THRUST_300001_SM_1000_NS3seqE,@object
	.size		_ZN34_INTERNAL_c7d80d7e_4_k_cu_66c2ef186thrust24THRUST_300001_SM_1000_NS3seqE,(_ZN34_INTERNAL_c7d80d7e_4_k_cu_66c2ef184cuda3std3__420unreachable_sentinelE - _ZN34_INTERNAL_c7d80d7e_4_k_cu_66c2ef186thrust24THRUST_300001_SM_1000_NS3seqE)
_ZN34_INTERNAL_c7d80d7e_4_k_cu_66c2ef186thrust24THRUST_300001_SM_1000_NS3seqE:
	.zero		1
	.type		_ZN34_INTERNAL_c7d80d7e_4_k_cu_66c2ef184cuda3std3__420unreachable_sentinelE,@object
	.size		_ZN34_INTERNAL_c7d80d7e_4_k_cu_66c2ef184cuda3std3__420unreachable_sentinelE,(_ZN34_INTERNAL_c7d80d7e_4_k_cu_66c2ef184cuda3std6ranges3__45__cpo5ssizeE - _ZN34_INTERNAL_c7d80d7e_4_k_cu_66c2ef184cuda3std3__420unreachable_sentinelE)
_ZN34_INTERNAL_c7d80d7e_4_k_cu_66c2ef184cuda3std3__420unreachable_sentinelE:
	.zero		1
	.type		_ZN34_INTERNAL_c7d80d7e_4_k_cu_66c2ef184cuda3std6ranges3__45__cpo5ssizeE,@object
	.size		_ZN34_INTERNAL_c7d80d7e_4_k_cu_66c2ef184cuda3std6ranges3__45__cpo5ssizeE,(_ZN34_INTERNAL_c7d80d7e_4_k_cu_66c2ef186thrust24THRUST_300001_SM_1000_NS12placeholders2_3E - _ZN34_INTERNAL_c7d80d7e_4_k_cu_66c2ef184cuda3std6ranges3__45__cpo5ssizeE)
_ZN34_INTERNAL_c7d80d7e_4_k_cu_66c2ef184cuda3std6ranges3__45__cpo5ssizeE:
	.zero		1
	.type		_ZN34_INTERNAL_c7d80d7e_4_k_cu_66c2ef186thrust24THRUST_300001_SM_1000_NS12placeholders2_3E,@object
	.size		_ZN34_INTERNAL_c7d80d7e_4_k_cu_66c2ef186thrust24THRUST_300001_SM_1000_NS12placeholders2_3E,(_ZN34_INTERNAL_c7d80d7e_4_k_cu_66c2ef184cuda3std3__45__cpo4cendE - _ZN34_INTERNAL_c7d80d7e_4_k_cu_66c2ef186thrust24THRUST_300001_SM_1000_NS12placeholders2_3E)
_ZN34_INTERNAL_c7d80d7e_4_k_cu_66c2ef186thrust24THRUST_300001_SM_1000_NS12placeholders2_3E:
	.zero		1
	.type		_ZN34_INTERNAL_c7d80d7e_4_k_cu_66c2ef184cuda3std3__45__cpo4cendE,@object
	.size		_ZN34_INTERNAL_c7d80d7e_4_k_cu_66c2ef184cuda3std3__45__cpo4cendE,(_ZN34_INTERNAL_c7d80d7e_4_k_cu_66c2ef184cuda3std6ranges3__45__cpo4cendE - _ZN34_INTERNAL_c7d80d7e_4_k_cu_66c2ef184cuda3std3__45__cpo4cendE)
_ZN34_INTERNAL_c7d80d7e_4_k_cu_66c2ef184cuda3std3__45__cpo4cendE:
	.zero		1
	.type		_ZN34_INTERNAL_c7d80d7e_4_k_cu_66c2ef184cuda3std6ranges3__45__cpo4cendE,@object
	.size		_ZN34_INTERNAL_c7d80d7e_4_k_cu_66c2ef184cuda3std6ranges3__45__cpo4cendE,(_ZN34_INTERNAL_c7d80d7e_4_k_cu_66c2ef186thrust24THRUST_300001_SM_1000_NS12placeholders2_7E - _ZN34_INTERNAL_c7d80d7e_4_k_cu_66c2ef184cuda3std6ranges3__45__cpo4cendE)
_ZN34_INTERNAL_c7d80d7e_4_k_cu_66c2ef184cuda3std6ranges3__45__cpo4cendE:
	.zero		1
	.type		_ZN34_INTERNAL_c7d80d7e_4_k_cu_66c2ef186thrust24THRUST_300001_SM_1000_NS12placeholders2_7E,@object
	.size		_ZN34_INTERNAL_c7d80d7e_4_k_cu_66c2ef186thrust24THRUST_300001_SM_1000_NS12placeholders2_7E,(_ZN34_INTERNAL_c7d80d7e_4_k_cu_66c2ef184cuda3std3__45__cpo5crendE - _ZN34_INTERNAL_c7d80d7e_4_k_cu_66c2ef186thrust24THRUST_300001_SM_1000_NS12placeholders2_7E)
_ZN34_INTERNAL_c7d80d7e_4_k_cu_66c2ef186thrust24THRUST_300001_SM_1000_NS12placeholders2_7E:
	.zero		1
	.type		_ZN34_INTERNAL_c7d80d7e_4_k_cu_66c2ef184cuda3std3__45__cpo5crendE,@object
	.size		_ZN34_INTERNAL_c7d80d7e_4_k_cu_66c2ef184cuda3std3__45__cpo5crendE,(_ZN34_INTERNAL_c7d80d7e_4_k_cu_66c2ef184cuda3std6ranges3__45__cpo4prevE - _ZN34_INTERNAL_c7d80d7e_4_k_cu_66c2ef184cuda3std3__45__cpo5crendE)
_ZN34_INTERNAL_c7d80d7e_4_k_cu_66c2ef184cuda3std3__45__cpo5crendE:
	.zero		1
	.type		_ZN34_INTERNAL_c7d80d7e_4_k_cu_66c2ef184cuda3std6ranges3__45__cpo4prevE,@object
	.size		_ZN34_INTERNAL_c7d80d7e_4_k_cu_66c2ef184cuda3std6ranges3__45__cpo4prevE,(_ZN34_INTERNAL_c7d80d7e_4_k_cu_66c2ef184cuda3std6ranges3__45__cpo9iter_moveE - _ZN34_INTERNAL_c7d80d7e_4_k_cu_66c2ef184cuda3std6ranges3__45__cpo4prevE)
_ZN34_INTERNAL_c7d80d7e_4_k_cu_66c2ef184cuda3std6ranges3__45__cpo4prevE:
	.zero		1
	.type		_ZN34_INTERNAL_c7d80d7e_4_k_cu_66c2ef184cuda3std6ranges3__45__cpo9iter_moveE,@object
	.size		_ZN34_INTERNAL_c7d80d7e_4_k_cu_66c2ef184cuda3std6ranges3__45__cpo9iter_moveE,(_ZN34_INTERNAL_c7d80d7e_4_k_cu_66c2ef186thrust24THRUST_300001_SM_1000_NS6system6detail10sequential3seqE - _ZN34_INTERNAL_c7d80d7e_4_k_cu_66c2ef184cuda3std6ranges3__45__cpo9iter_moveE)
_ZN34_INTERNAL_c7d80d7e_4_k_cu_66c2ef184cuda3std6ranges3__45__cpo9iter_moveE:
	.zero		1
	.type		_ZN34_INTERNAL_c7d80d7e_4_k_cu_66c2ef186thrust24THRUST_300001_SM_1000_NS6system6detail10sequential3seqE,@object
	.size		_ZN34_INTERNAL_c7d80d7e_4_k_cu_66c2ef186thrust24THRUST_300001_SM_1000_NS6system6detail10sequential3seqE,(_ZN34_INTERNAL_c7d80d7e_4_k_cu_66c2ef186thrust24THRUST_300001_SM_1000_NS12placeholders2_9E - _ZN34_INTERNAL_c7d80d7e_4_k_cu_66c2ef186thrust24THRUST_300001_SM_1000_NS6system6detail10sequential3seqE)
_ZN34_INTERNAL_c7d80d7e_4_k_cu_66c2ef186thrust24THRUST_300001_SM_1000_NS6system6detail10sequential3seqE:
	.zero		1
	.type		_ZN34_INTERNAL_c7d80d7e_4_k_cu_66c2ef186thrust24THRUST_300001_SM_1000_NS12placeholders2_9E,@object
	.size		_ZN34_INTERNAL_c7d80d7e_4_k_cu_66c2ef186thrust24THRUST_300001_SM_1000_NS12placeholders2_9E,(_ZN34_INTERNAL_c7d80d7e_4_k_cu_66c2ef184cuda3std3__419piecewise_constructE - _ZN34_INTERNAL_c7d80d7e_4_k_cu_66c2ef186thrust24THRUST_300001_SM_1000_NS12placeholders2_9E)
_ZN34_INTERNAL_c7d80d7e_4_k_cu_66c2ef186thrust24THRUST_300001_SM_1000_NS12placeholders2_9E:
	.zero		1
	.type		_ZN34_INTERNAL_c7d80d7e_4_k_cu_66c2ef184cuda3std3__419piecewise_constructE,@object
	.size		_ZN34_INTERNAL_c7d80d7e_4_k_cu_66c2ef184cuda3std3__419piecewise_constructE,(_ZN34_INTERNAL_c7d80d7e_4_k_cu_66c2ef184cuda3std6ranges3__45__cpo5cdataE - _ZN34_INTERNAL_c7d80d7e_4_k_cu_66c2ef184cuda3std3__419piecewise_constructE)
_ZN34_INTERNAL_c7d80d7e_4_k_cu_66c2ef184cuda3std3__419piecewise_constructE:
	.zero		1
	.type		_ZN34_INTERNAL_c7d80d7e_4_k_cu_66c2ef184cuda3std6ranges3__45__cpo5cdataE,@object
	.size		_ZN34_INTERNAL_c7d80d7e_4_k_cu_66c2ef184cuda3std6ranges3__45__cpo5cdataE,(_ZN34_INTERNAL_c7d80d7e_4_k_cu_66c2ef186thrust24THRUST_300001_SM_1000_NS12placeholders2_1E - _ZN34_INTERNAL_c7d80d7e_4_k_cu_66c2ef184cuda3std6ranges3__45__cpo5cdataE)
_ZN34_INTERNAL_c7d80d7e_4_k_cu_66c2ef184cuda3std6ranges3__45__cpo5cdataE:
	.zero		1
	.type		_ZN34_INTERNAL_c7d80d7e_4_k_cu_66c2ef186thrust24THRUST_300001_SM_1000_NS12placeholders2_1E,@object
	.size		_ZN34_INTERNAL_c7d80d7e_4_k_cu_66c2ef186thrust24THRUST_300001_SM_1000_NS12placeholders2_1E,(_ZN34_INTERNAL_c7d80d7e_4_k_cu_66c2ef184cuda3std3__45__cpo3endE - _ZN34_INTERNAL_c7d80d7e_4_k_cu_66c2ef186thrust24THRUST_300001_SM_1000_NS12placeholders2_1E)
_ZN34_INTERNAL_c7d80d7e_4_k_cu_66c2ef186thrust24THRUST_300001_SM_1000_NS12placeholders2_1E:
	.zero		1
	.type		_ZN34_INTERNAL_c7d80d7e_4_k_cu_66c2ef184cuda3std3__45__cpo3endE,@object
	.size		_ZN34_INTERNAL_c7d80d7e_4_k_cu_66c2ef184cuda3std3__45__cpo3endE,(_ZN34_INTERNAL_c7d80d7e_4_k_cu_66c2ef184cuda3std6ranges3__45__cpo3endE - _ZN34_INTERNAL_c7d80d7e_4_k_cu_66c2ef184cuda3std3__45__cpo3endE)
_ZN34_INTERNAL_c7d80d7e_4_k_cu_66c2ef184cuda3std3__45__cpo3endE:
	.zero		1
	.type		_ZN34_INTERNAL_c7d80d7e_4_k_cu_66c2ef184cuda3std6ranges3__45__cpo3endE,@object
	.size		_ZN34_INTERNAL_c7d80d7e_4_k_cu_66c2ef184cuda3std6ranges3__45__cpo3endE,(_ZN34_INTERNAL_c7d80d7e_4_k_cu_66c2ef186thrust24THRUST_300001_SM_1000_NS12placeholders2_5E - _ZN34_INTERNAL_c7d80d7e_4_k_cu_66c2ef184cuda3std6ranges3__45__cpo3endE)
_ZN34_INTERNAL_c7d80d7e_4_k_cu_66c2ef184cuda3std6ranges3__45__cpo3endE:
	.zero		1
	.type		_ZN34_INTERNAL_c7d80d7e_4_k_cu_66c2ef186thrust24THRUST_300001_SM_1000_NS12placeholders2_5E,@object
	.size		_ZN34_INTERNAL_c7d80d7e_4_k_cu_66c2ef186thrust24THRUST_300001_SM_1000_NS12placeholders2_5E,(_ZN34_INTERNAL_c7d80d7e_4_k_cu_66c2ef184cuda3std3__45__cpo4rendE - _ZN34_INTERNAL_c7d80d7e_4_k_cu_66c2ef186thrust24THRUST_300001_SM_1000_NS12placeholders2_5E)
_ZN34_INTERNAL_c7d80d7e_4_k_cu_66c2ef186thrust24THRUST_300001_SM_1000_NS12placeholders2_5E:
	.zero		1
	.type		_ZN34_INTERNAL_c7d80d7e_4_k_cu_66c2ef184cuda3std3__45__cpo4rendE,@object
	.size		_ZN34_INTERNAL_c7d80d7e_4_k_cu_66c2ef184cuda3std3__45__cpo4rendE,(_ZN34_INTERNAL_c7d80d7e_4_k_cu_66c2ef184cuda3std6ranges3__45__cpo9iter_swapE - _ZN34_INTERNAL_c7d80d7e_4_k_cu_66c2ef184cuda3std3__45__cpo4rendE)
_ZN34_INTERNAL_c7d80d7e_4_k_cu_66c2ef184cuda3std3__45__cpo4rendE:
	.zero		1
	.type		_ZN34_INTERNAL_c7d80d7e_4_k_cu_66c2ef184cuda3std6ranges3__45__cpo9iter_swapE,@object
	.size		_ZN34_INTERNAL_c7d80d7e_4_k_cu_66c2ef184cuda3std6ranges3__45__cpo9iter_swapE,(_ZN34_INTERNAL_c7d80d7e_4_k_cu_66c2ef184cuda3std3__48unexpectE - _ZN34_INTERNAL_c7d80d7e_4_k_cu_66c2ef184cuda3std6ranges3__45__cpo9iter_swapE)
_ZN34_INTERNAL_c7d80d7e_4_k_cu_66c2ef184cuda3std6ranges3__45__cpo9iter_swapE:
	.zero		1
	.type		_ZN34_INTERNAL_c7d80d7e_4_k_cu_66c2ef184cuda3std3__48unexpectE,@object
	.size		_ZN34_INTERNAL_c7d80d7e_4_k_cu_66c2ef184cuda3std3__48unexpectE,(_ZN34_INTERNAL_c7d80d7e_4_k_cu_66c2ef186thrust24THRUST_300001_SM_1000_NS8cuda_cub3parE - _ZN34_INTERNAL_c7d80d7e_4_k_cu_66c2ef184cuda3std3__48unexpectE)
_ZN34_INTERNAL_c7d80d7e_4_k_cu_66c2ef184cuda3std3__48unexpectE:
	.zero		1
	.type		_ZN34_INTERNAL_c7d80d7e_4_k_cu_66c2ef186thrust24THRUST_300001_SM_1000_NS8cuda_cub3parE,@object
	.size		_ZN34_INTERNAL_c7d80d7e_4_k_cu_66c2ef186thrust24THRUST_300001_SM_1000_NS8cuda_cub3parE,(.L_29 - _ZN34_INTERNAL_c7d80d7e_4_k_cu_66c2ef186thrust24THRUST_300001_SM_1000_NS8cuda_cub3parE)
_ZN34_INTERNAL_c7d80d7e_4_k_cu_66c2ef186thrust24THRUST_300001_SM_1000_NS8cuda_cub3parE:
	.zero		1
.L_29:


//--------------------- .nv.constant0._ZN3cub18CUB_300001_SM_10006detail11EmptyKernelIvEEvv --------------------------
	.section	.nv.constant0._ZN3cub18CUB_300001_SM_10006detail11EmptyKernelIvEEvv,"a",@progbits
	.sectionflags	@""
	.align	4
.nv.constant0._ZN3cub18CUB_300001_SM_10006detail11EmptyKernelIvEEvv:
	.zero		896


//--------------------- .nv.constant0._Z18calculateFunction2v --------------------------
	.section	.nv.constant0._Z18calculateFunction2v,"a",@progbits
	.sectionflags	@""
	.align	4
.nv.constant0._Z18calculateFunction2v:
	.zero		896


//--------------------- .nv.constant0._Z18calculateFunction1v --------------------------
	.section	.nv.constant0._Z18calculateFunction1v,"a",@progbits
	.sectionflags	@""
	.align	4
.nv.constant0._Z18calculateFunction1v:
	.zero		896


//--------------------- SYMBOLS --------------------------

	.type		.nv.reservedSmem.offset0,@object
	.size		.nv.reservedSmem.offset0,0x4
	.type		vprintf,@function
